//
// Generated by NVIDIA NVVM Compiler
//
// Compiler Build ID: CL-36424714
// Cuda compilation tools, release 13.0, V13.0.88
// Based on NVVM 20.0.0
//

.version 9.0
.target sm_100
.address_size 64

	// .globl	_Z21resize_nearest_kernelPKhPhiiiii

.visible .entry _Z21resize_nearest_kernelPKhPhiiiii(
	.param .u64 .ptr .align 1 _Z21resize_nearest_kernelPKhPhiiiii_param_0,
	.param .u64 .ptr .align 1 _Z21resize_nearest_kernelPKhPhiiiii_param_1,
	.param .u32 _Z21resize_nearest_kernelPKhPhiiiii_param_2,
	.param .u32 _Z21resize_nearest_kernelPKhPhiiiii_param_3,
	.param .u32 _Z21resize_nearest_kernelPKhPhiiiii_param_4,
	.param .u32 _Z21resize_nearest_kernelPKhPhiiiii_param_5,
	.param .u32 _Z21resize_nearest_kernelPKhPhiiiii_param_6
)
{
	.reg .pred 	%p<13>;
	.reg .b16 	%rs<59>;
	.reg .b32 	%r<63>;
	.reg .b64 	%rd<23>;

	ld.param.u64 	%rd5, [_Z21resize_nearest_kernelPKhPhiiiii_param_0];
	ld.param.u64 	%rd6, [_Z21resize_nearest_kernelPKhPhiiiii_param_1];
	ld.param.u32 	%r31, [_Z21resize_nearest_kernelPKhPhiiiii_param_2];
	ld.param.u32 	%r32, [_Z21resize_nearest_kernelPKhPhiiiii_param_3];
	ld.param.u32 	%r36, [_Z21resize_nearest_kernelPKhPhiiiii_param_4];
	ld.param.u32 	%r34, [_Z21resize_nearest_kernelPKhPhiiiii_param_5];
	ld.param.u32 	%r35, [_Z21resize_nearest_kernelPKhPhiiiii_param_6];
	cvta.to.global.u64 	%rd1, %rd6;
	cvta.to.global.u64 	%rd2, %rd5;
	mov.u32 	%r37, %ctaid.x;
	mov.u32 	%r38, %ntid.x;
	mov.u32 	%r39, %tid.x;
	mad.lo.s32 	%r1, %r37, %r38, %r39;
	mov.u32 	%r40, %ctaid.y;
	mov.u32 	%r41, %ntid.y;
	mov.u32 	%r42, %tid.y;
	mad.lo.s32 	%r43, %r40, %r41, %r42;
	setp.ge.s32 	%p1, %r1, %r34;
	setp.ge.s32 	%p2, %r43, %r36;
	or.pred  	%p3, %p1, %p2;
	@%p3 bra 	$L__BB0_14;
	mul.lo.s32 	%r44, %r31, %r43;
	div.s32 	%r3, %r44, %r36;
	setp.lt.s32 	%p4, %r35, 1;
	@%p4 bra 	$L__BB0_14;
	mul.lo.s32 	%r46, %r32, %r1;
	div.s32 	%r47, %r46, %r34;
	mad.lo.s32 	%r48, %r3, %r32, %r47;
	mul.lo.s32 	%r4, %r48, %r35;
	mad.lo.s32 	%r49, %r34, %r43, %r1;
	mul.lo.s32 	%r5, %r49, %r35;
	and.b32  	%r6, %r35, 15;
	setp.lt.u32 	%p5, %r35, 16;
	mov.b32 	%r58, 0;
	@%p5 bra 	$L__BB0_5;
	and.b32  	%r58, %r35, 2147483632;
	neg.s32 	%r56, %r58;
	add.s64 	%rd3, %rd2, 7;
	add.s64 	%rd4, %rd1, 7;
	mov.u32 	%r54, %r5;
	mov.u32 	%r55, %r4;
$L__BB0_4:
	.pragma "nounroll";
	cvt.s64.s32 	%rd7, %r55;
	add.s64 	%rd8, %rd3, %rd7;
	cvt.s64.s32 	%rd9, %r54;
	add.s64 	%rd10, %rd4, %rd9;
	ld.global.nc.u8 	%rs1, [%rd8+-7];
	cvt.u16.u8 	%rs2, %rs1;
	st.global.u8 	[%rd10+-7], %rs2;
	ld.global.nc.u8 	%rs3, [%rd8+-6];
	cvt.u16.u8 	%rs4, %rs3;
	st.global.u8 	[%rd10+-6], %rs4;
	ld.global.nc.u8 	%rs5, [%rd8+-5];
	cvt.u16.u8 	%rs6, %rs5;
	st.global.u8 	[%rd10+-5], %rs6;
	ld.global.nc.u8 	%rs7, [%rd8+-4];
	cvt.u16.u8 	%rs8, %rs7;
	st.global.u8 	[%rd10+-4], %rs8;
	ld.global.nc.u8 	%rs9, [%rd8+-3];
	cvt.u16.u8 	%rs10, %rs9;
	st.global.u8 	[%rd10+-3], %rs10;
	ld.global.nc.u8 	%rs11, [%rd8+-2];
	cvt.u16.u8 	%rs12, %rs11;
	st.global.u8 	[%rd10+-2], %rs12;
	ld.global.nc.u8 	%rs13, [%rd8+-1];
	cvt.u16.u8 	%rs14, %rs13;
	st.global.u8 	[%rd10+-1], %rs14;
	ld.global.nc.u8 	%rs15, [%rd8];
	cvt.u16.u8 	%rs16, %rs15;
	st.global.u8 	[%rd10], %rs16;
	ld.global.nc.u8 	%rs17, [%rd8+1];
	cvt.u16.u8 	%rs18, %rs17;
	st.global.u8 	[%rd10+1], %rs18;
	ld.global.nc.u8 	%rs19, [%rd8+2];
	cvt.u16.u8 	%rs20, %rs19;
	st.global.u8 	[%rd10+2], %rs20;
	ld.global.nc.u8 	%rs21, [%rd8+3];
	cvt.u16.u8 	%rs22, %rs21;
	st.global.u8 	[%rd10+3], %rs22;
	ld.global.nc.u8 	%rs23, [%rd8+4];
	cvt.u16.u8 	%rs24, %rs23;
	st.global.u8 	[%rd10+4], %rs24;
	ld.global.nc.u8 	%rs25, [%rd8+5];
	cvt.u16.u8 	%rs26, %rs25;
	st.global.u8 	[%rd10+5], %rs26;
	ld.global.nc.u8 	%rs27, [%rd8+6];
	cvt.u16.u8 	%rs28, %rs27;
	st.global.u8 	[%rd10+6], %rs28;
	ld.global.nc.u8 	%rs29, [%rd8+7];
	cvt.u16.u8 	%rs30, %rs29;
	st.global.u8 	[%rd10+7], %rs30;
	ld.global.nc.u8 	%rs31, [%rd8+8];
	cvt.u16.u8 	%rs32, %rs31;
	st.global.u8 	[%rd10+8], %rs32;
	add.s32 	%r56, %r56, 16;
	add.s32 	%r55, %r55, 16;
	add.s32 	%r54, %r54, 16;
	setp.ne.s32 	%p6, %r56, 0;
	@%p6 bra 	$L__BB0_4;
$L__BB0_5:
	setp.eq.s32 	%p7, %r6, 0;
	@%p7 bra 	$L__BB0_14;
	and.b32  	%r16, %r35, 7;
	setp.lt.u32 	%p8, %r6, 8;
	@%p8 bra 	$L__BB0_8;
	add.s32 	%r50, %r58, %r4;
	cvt.s64.s32 	%rd11, %r50;
	add.s64 	%rd12, %rd2, %rd11;
	ld.global.nc.u8 	%rs33, [%rd12];
	cvt.u16.u8 	%rs34, %rs33;
	add.s32 	%r51, %r58, %r5;
	cvt.s64.s32 	%rd13, %r51;
	add.s64 	%rd14, %rd1, %rd13;
	st.global.u8 	[%rd14], %rs34;
	ld.global.nc.u8 	%rs35, [%rd12+1];
	cvt.u16.u8 	%rs36, %rs35;
	st.global.u8 	[%rd14+1], %rs36;
	ld.global.nc.u8 	%rs37, [%rd12+2];
	cvt.u16.u8 	%rs38, %rs37;
	st.global.u8 	[%rd14+2], %rs38;
	ld.global.nc.u8 	%rs39, [%rd12+3];
	cvt.u16.u8 	%rs40, %rs39;
	st.global.u8 	[%rd14+3], %rs40;
	ld.global.nc.u8 	%rs41, [%rd12+4];
	cvt.u16.u8 	%rs42, %rs41;
	st.global.u8 	[%rd14+4], %rs42;
	ld.global.nc.u8 	%rs43, [%rd12+5];
	cvt.u16.u8 	%rs44, %rs43;
	st.global.u8 	[%rd14+5], %rs44;
	ld.global.nc.u8 	%rs45, [%rd12+6];
	cvt.u16.u8 	%rs46, %rs45;
	st.global.u8 	[%rd14+6], %rs46;
	ld.global.nc.u8 	%rs47, [%rd12+7];
	cvt.u16.u8 	%rs48, %rs47;
	st.global.u8 	[%rd14+7], %rs48;
	add.s32 	%r58, %r58, 8;
$L__BB0_8:
	setp.eq.s32 	%p9, %r16, 0;
	@%p9 bra 	$L__BB0_14;
	and.b32  	%r19, %r35, 3;
	setp.lt.u32 	%p10, %r16, 4;
	@%p10 bra 	$L__BB0_11;
	add.s32 	%r52, %r58, %r4;
	cvt.s64.s32 	%rd15, %r52;
	add.s64 	%rd16, %rd2, %rd15;
	ld.global.nc.u8 	%rs49, [%rd16];
	cvt.u16.u8 	%rs50, %rs49;
	add.s32 	%r53, %r58, %r5;
	cvt.s64.s32 	%rd17, %r53;
	add.s64 	%rd18, %rd1, %rd17;
	st.global.u8 	[%rd18], %rs50;
	ld.global.nc.u8 	%rs51, [%rd16+1];
	cvt.u16.u8 	%rs52, %rs51;
	st.global.u8 	[%rd18+1], %rs52;
	ld.global.nc.u8 	%rs53, [%rd16+2];
	cvt.u16.u8 	%rs54, %rs53;
	st.global.u8 	[%rd18+2], %rs54;
	ld.global.nc.u8 	%rs55, [%rd16+3];
	cvt.u16.u8 	%rs56, %rs55;
	st.global.u8 	[%rd18+3], %rs56;
	add.s32 	%r58, %r58, 4;
$L__BB0_11:
	setp.eq.s32 	%p11, %r19, 0;
	@%p11 bra 	$L__BB0_14;
	add.s32 	%r62, %r58, %r5;
	add.s32 	%r61, %r58, %r4;
	neg.s32 	%r60, %r19;
$L__BB0_13:
	.pragma "nounroll";
	cvt.s64.s32 	%rd19, %r62;
	add.s64 	%rd20, %rd1, %rd19;
	cvt.s64.s32 	%rd21, %r61;
	add.s64 	%rd22, %rd2, %rd21;
	ld.global.nc.u8 	%rs57, [%rd22];
	cvt.u16.u8 	%rs58, %rs57;
	st.global.u8 	[%rd20], %rs58;
	add.s32 	%r62, %r62, 1;
	add.s32 	%r61, %r61, 1;
	add.s32 	%r60, %r60, 1;
	setp.ne.s32 	%p12, %r60, 0;
	@%p12 bra 	$L__BB0_13;
$L__BB0_14:
	ret;

}
	// .globl	_Z22resize_bilinear_kernelIfEvPKhPT_iiiii
.visible .entry _Z22resize_bilinear_kernelIfEvPKhPT_iiiii(
	.param .u64 .ptr .align 1 _Z22resize_bilinear_kernelIfEvPKhPT_iiiii_param_0,
	.param .u64 .ptr .align 1 _Z22resize_bilinear_kernelIfEvPKhPT_iiiii_param_1,
	.param .u32 _Z22resize_bilinear_kernelIfEvPKhPT_iiiii_param_2,
	.param .u32 _Z22resize_bilinear_kernelIfEvPKhPT_iiiii_param_3,
	.param .u32 _Z22resize_bilinear_kernelIfEvPKhPT_iiiii_param_4,
	.param .u32 _Z22resize_bilinear_kernelIfEvPKhPT_iiiii_param_5,
	.param .u32 _Z22resize_bilinear_kernelIfEvPKhPT_iiiii_param_6
)
{
	.reg .pred 	%p<11>;
	.reg .b16 	%rs<57>;
	.reg .b32 	%r<80>;
	.reg .b32 	%f<87>;
	.reg .b64 	%rd<38>;

	ld.param.u64 	%rd5, [_Z22resize_bilinear_kernelIfEvPKhPT_iiiii_param_0];
	ld.param.u64 	%rd6, [_Z22resize_bilinear_kernelIfEvPKhPT_iiiii_param_1];
	ld.param.u32 	%r30, [_Z22resize_bilinear_kernelIfEvPKhPT_iiiii_param_2];
	ld.param.u32 	%r31, [_Z22resize_bilinear_kernelIfEvPKhPT_iiiii_param_3];
	ld.param.u32 	%r35, [_Z22resize_bilinear_kernelIfEvPKhPT_iiiii_param_4];
	ld.param.u32 	%r33, [_Z22resize_bilinear_kernelIfEvPKhPT_iiiii_param_5];
	ld.param.u32 	%r34, [_Z22resize_bilinear_kernelIfEvPKhPT_iiiii_param_6];
	cvta.to.global.u64 	%rd1, %rd6;
	cvta.to.global.u64 	%rd2, %rd5;
	mov.u32 	%r36, %ctaid.x;
	mov.u32 	%r37, %ntid.x;
	mov.u32 	%r38, %tid.x;
	mad.lo.s32 	%r1, %r36, %r37, %r38;
	mov.u32 	%r39, %ctaid.y;
	mov.u32 	%r40, %ntid.y;
	mov.u32 	%r41, %tid.y;
	mad.lo.s32 	%r42, %r39, %r40, %r41;
	setp.ge.s32 	%p1, %r1, %r33;
	setp.ge.s32 	%p2, %r42, %r35;
	or.pred  	%p3, %p1, %p2;
	@%p3 bra 	$L__BB1_10;
	cvt.rn.f32.s32 	%f3, %r31;
	cvt.rn.f32.s32 	%f4, %r33;
	div.rn.f32 	%f5, %f3, %f4;
	cvt.rn.f32.s32 	%f6, %r30;
	cvt.rn.f32.u32 	%f7, %r35;
	div.rn.f32 	%f8, %f6, %f7;
	cvt.rn.f32.s32 	%f9, %r1;
	add.f32 	%f10, %f9, 0f3F000000;
	fma.rn.f32 	%f11, %f10, %f5, 0fBF000000;
	cvt.rn.f32.u32 	%f12, %r42;
	add.f32 	%f13, %f12, 0f3F000000;
	fma.rn.f32 	%f14, %f13, %f8, 0fBF000000;
	cvt.rmi.f32.f32 	%f15, %f11;
	cvt.rzi.s32.f32 	%r43, %f15;
	add.s32 	%r3, %r31, -1;
	min.s32 	%r4, %r43, %r3;
	cvt.rmi.f32.f32 	%f16, %f14;
	cvt.rzi.s32.f32 	%r44, %f16;
	add.s32 	%r5, %r30, -1;
	min.s32 	%r6, %r44, %r5;
	sub.f32 	%f1, %f11, %f15;
	sub.f32 	%f2, %f14, %f16;
	setp.lt.s32 	%p4, %r34, 1;
	@%p4 bra 	$L__BB1_10;
	max.s32 	%r46, %r4, 0;
	max.s32 	%r47, %r6, 0;
	add.s32 	%r48, %r47, 1;
	min.s32 	%r49, %r48, %r5;
	max.s32 	%r50, %r49, 0;
	add.s32 	%r51, %r46, 1;
	min.s32 	%r52, %r51, %r3;
	max.s32 	%r53, %r52, 0;
	mul.lo.s32 	%r54, %r47, %r31;
	add.s32 	%r55, %r54, %r46;
	mul.lo.s32 	%r7, %r55, %r34;
	add.s32 	%r56, %r53, %r54;
	mul.lo.s32 	%r8, %r56, %r34;
	mul.lo.s32 	%r57, %r50, %r31;
	add.s32 	%r58, %r57, %r46;
	mul.lo.s32 	%r9, %r58, %r34;
	add.s32 	%r59, %r57, %r53;
	mul.lo.s32 	%r10, %r59, %r34;
	mad.lo.s32 	%r60, %r33, %r42, %r1;
	mul.lo.s32 	%r11, %r60, %r34;
	and.b32  	%r12, %r34, 3;
	setp.lt.u32 	%p5, %r34, 4;
	mov.b32 	%r79, 0;
	@%p5 bra 	$L__BB1_5;
	and.b32  	%r79, %r34, 2147483644;
	neg.s32 	%r77, %r79;
	add.s64 	%rd3, %rd1, 8;
	add.s64 	%rd4, %rd2, 3;
	add.s64 	%rd8, %rd2, 1;
	mov.u32 	%r72, %r10;
	mov.u32 	%r73, %r11;
	mov.u32 	%r74, %r9;
	mov.u32 	%r75, %r8;
	mov.u32 	%r76, %r7;
$L__BB1_4:
	.pragma "nounroll";
	cvt.s64.s32 	%rd7, %r76;
	add.s64 	%rd9, %rd8, %rd7;
	cvt.s64.s32 	%rd10, %r75;
	add.s64 	%rd11, %rd8, %rd10;
	cvt.s64.s32 	%rd12, %r74;
	add.s64 	%rd13, %rd8, %rd12;
	mul.wide.s32 	%rd14, %r73, 4;
	add.s64 	%rd15, %rd3, %rd14;
	cvt.s64.s32 	%rd16, %r72;
	add.s64 	%rd17, %rd4, %rd16;
	ld.global.nc.u8 	%rs1, [%rd9+-1];
	cvt.u16.u8 	%rs2, %rs1;
	cvt.rn.f32.u16 	%f17, %rs2;
	ld.global.nc.u8 	%rs3, [%rd11+-1];
	cvt.u16.u8 	%rs4, %rs3;
	cvt.rn.f32.u16 	%f18, %rs4;
	ld.global.nc.u8 	%rs5, [%rd13+-1];
	cvt.u16.u8 	%rs6, %rs5;
	cvt.rn.f32.u16 	%f19, %rs6;
	ld.global.nc.u8 	%rs7, [%rd17+-3];
	cvt.u16.u8 	%rs8, %rs7;
	cvt.rn.f32.u16 	%f20, %rs8;
	sub.f32 	%f21, %f18, %f17;
	fma.rn.f32 	%f22, %f1, %f21, %f17;
	sub.f32 	%f23, %f20, %f19;
	fma.rn.f32 	%f24, %f1, %f23, %f19;
	sub.f32 	%f25, %f24, %f22;
	fma.rn.f32 	%f26, %f2, %f25, %f22;
	st.global.f32 	[%rd15+-8], %f26;
	ld.global.nc.u8 	%rs9, [%rd9];
	cvt.u16.u8 	%rs10, %rs9;
	cvt.rn.f32.u16 	%f27, %rs10;
	ld.global.nc.u8 	%rs11, [%rd11];
	cvt.u16.u8 	%rs12, %rs11;
	cvt.rn.f32.u16 	%f28, %rs12;
	ld.global.nc.u8 	%rs13, [%rd13];
	cvt.u16.u8 	%rs14, %rs13;
	cvt.rn.f32.u16 	%f29, %rs14;
	ld.global.nc.u8 	%rs15, [%rd17+-2];
	cvt.u16.u8 	%rs16, %rs15;
	cvt.rn.f32.u16 	%f30, %rs16;
	sub.f32 	%f31, %f28, %f27;
	fma.rn.f32 	%f32, %f1, %f31, %f27;
	sub.f32 	%f33, %f30, %f29;
	fma.rn.f32 	%f34, %f1, %f33, %f29;
	sub.f32 	%f35, %f34, %f32;
	fma.rn.f32 	%f36, %f2, %f35, %f32;
	st.global.f32 	[%rd15+-4], %f36;
	ld.global.nc.u8 	%rs17, [%rd9+1];
	cvt.u16.u8 	%rs18, %rs17;
	cvt.rn.f32.u16 	%f37, %rs18;
	ld.global.nc.u8 	%rs19, [%rd11+1];
	cvt.u16.u8 	%rs20, %rs19;
	cvt.rn.f32.u16 	%f38, %rs20;
	ld.global.nc.u8 	%rs21, [%rd13+1];
	cvt.u16.u8 	%rs22, %rs21;
	cvt.rn.f32.u16 	%f39, %rs22;
	ld.global.nc.u8 	%rs23, [%rd17+-1];
	cvt.u16.u8 	%rs24, %rs23;
	cvt.rn.f32.u16 	%f40, %rs24;
	sub.f32 	%f41, %f38, %f37;
	fma.rn.f32 	%f42, %f1, %f41, %f37;
	sub.f32 	%f43, %f40, %f39;
	fma.rn.f32 	%f44, %f1, %f43, %f39;
	sub.f32 	%f45, %f44, %f42;
	fma.rn.f32 	%f46, %f2, %f45, %f42;
	st.global.f32 	[%rd15], %f46;
	ld.global.nc.u8 	%rs25, [%rd9+2];
	cvt.u16.u8 	%rs26, %rs25;
	cvt.rn.f32.u16 	%f47, %rs26;
	ld.global.nc.u8 	%rs27, [%rd11+2];
	cvt.u16.u8 	%rs28, %rs27;
	cvt.rn.f32.u16 	%f48, %rs28;
	ld.global.nc.u8 	%rs29, [%rd13+2];
	cvt.u16.u8 	%rs30, %rs29;
	cvt.rn.f32.u16 	%f49, %rs30;
	ld.global.nc.u8 	%rs31, [%rd17];
	cvt.u16.u8 	%rs32, %rs31;
	cvt.rn.f32.u16 	%f50, %rs32;
	sub.f32 	%f51, %f48, %f47;
	fma.rn.f32 	%f52, %f1, %f51, %f47;
	sub.f32 	%f53, %f50, %f49;
	fma.rn.f32 	%f54, %f1, %f53, %f49;
	sub.f32 	%f55, %f54, %f52;
	fma.rn.f32 	%f56, %f2, %f55, %f52;
	st.global.f32 	[%rd15+4], %f56;
	add.s32 	%r77, %r77, 4;
	add.s32 	%r76, %r76, 4;
	add.s32 	%r75, %r75, 4;
	add.s32 	%r74, %r74, 4;
	add.s32 	%r73, %r73, 4;
	add.s32 	%r72, %r72, 4;
	setp.ne.s32 	%p6, %r77, 0;
	@%p6 bra 	$L__BB1_4;
$L__BB1_5:
	setp.eq.s32 	%p7, %r12, 0;
	@%p7 bra 	$L__BB1_10;
	setp.eq.s32 	%p8, %r12, 1;
	@%p8 bra 	$L__BB1_8;
	add.s32 	%r61, %r79, %r7;
	cvt.s64.s32 	%rd18, %r61;
	add.s64 	%rd19, %rd2, %rd18;
	ld.global.nc.u8 	%rs33, [%rd19];
	cvt.u16.u8 	%rs34, %rs33;
	cvt.rn.f32.u16 	%f57, %rs34;
	add.s32 	%r62, %r79, %r8;
	cvt.s64.s32 	%rd20, %r62;
	add.s64 	%rd21, %rd2, %rd20;
	ld.global.nc.u8 	%rs35, [%rd21];
	cvt.u16.u8 	%rs36, %rs35;
	cvt.rn.f32.u16 	%f58, %rs36;
	add.s32 	%r63, %r79, %r9;
	cvt.s64.s32 	%rd22, %r63;
	add.s64 	%rd23, %rd2, %rd22;
	ld.global.nc.u8 	%rs37, [%rd23];
	cvt.u16.u8 	%rs38, %rs37;
	cvt.rn.f32.u16 	%f59, %rs38;
	add.s32 	%r64, %r79, %r10;
	cvt.s64.s32 	%rd24, %r64;
	add.s64 	%rd25, %rd2, %rd24;
	ld.global.nc.u8 	%rs39, [%rd25];
	cvt.u16.u8 	%rs40, %rs39;
	cvt.rn.f32.u16 	%f60, %rs40;
	sub.f32 	%f61, %f58, %f57;
	fma.rn.f32 	%f62, %f1, %f61, %f57;
	sub.f32 	%f63, %f60, %f59;
	fma.rn.f32 	%f64, %f1, %f63, %f59;
	sub.f32 	%f65, %f64, %f62;
	fma.rn.f32 	%f66, %f2, %f65, %f62;
	add.s32 	%r65, %r79, %r11;
	mul.wide.s32 	%rd26, %r65, 4;
	add.s64 	%rd27, %rd1, %rd26;
	st.global.f32 	[%rd27], %f66;
	ld.global.nc.u8 	%rs41, [%rd19+1];
	cvt.u16.u8 	%rs42, %rs41;
	cvt.rn.f32.u16 	%f67, %rs42;
	ld.global.nc.u8 	%rs43, [%rd21+1];
	cvt.u16.u8 	%rs44, %rs43;
	cvt.rn.f32.u16 	%f68, %rs44;
	ld.global.nc.u8 	%rs45, [%rd23+1];
	cvt.u16.u8 	%rs46, %rs45;
	cvt.rn.f32.u16 	%f69, %rs46;
	ld.global.nc.u8 	%rs47, [%rd25+1];
	cvt.u16.u8 	%rs48, %rs47;
	cvt.rn.f32.u16 	%f70, %rs48;
	sub.f32 	%f71, %f68, %f67;
	fma.rn.f32 	%f72, %f1, %f71, %f67;
	sub.f32 	%f73, %f70, %f69;
	fma.rn.f32 	%f74, %f1, %f73, %f69;
	sub.f32 	%f75, %f74, %f72;
	fma.rn.f32 	%f76, %f2, %f75, %f72;
	st.global.f32 	[%rd27+4], %f76;
	add.s32 	%r79, %r79, 2;
$L__BB1_8:
	and.b32  	%r66, %r34, 1;
	setp.eq.b32 	%p9, %r66, 1;
	not.pred 	%p10, %p9;
	@%p10 bra 	$L__BB1_10;
	add.s32 	%r67, %r79, %r7;
	cvt.s64.s32 	%rd28, %r67;
	add.s64 	%rd29, %rd2, %rd28;
	ld.global.nc.u8 	%rs49, [%rd29];
	cvt.u16.u8 	%rs50, %rs49;
	cvt.rn.f32.u16 	%f77, %rs50;
	add.s32 	%r68, %r79, %r8;
	cvt.s64.s32 	%rd30, %r68;
	add.s64 	%rd31, %rd2, %rd30;
	ld.global.nc.u8 	%rs51, [%rd31];
	cvt.u16.u8 	%rs52, %rs51;
	cvt.rn.f32.u16 	%f78, %rs52;
	add.s32 	%r69, %r79, %r9;
	cvt.s64.s32 	%rd32, %r69;
	add.s64 	%rd33, %rd2, %rd32;
	ld.global.nc.u8 	%rs53, [%rd33];
	cvt.u16.u8 	%rs54, %rs53;
	cvt.rn.f32.u16 	%f79, %rs54;
	add.s32 	%r70, %r79, %r10;
	cvt.s64.s32 	%rd34, %r70;
	add.s64 	%rd35, %rd2, %rd34;
	ld.global.nc.u8 	%rs55, [%rd35];
	cvt.u16.u8 	%rs56, %rs55;
	cvt.rn.f32.u16 	%f80, %rs56;
	sub.f32 	%f81, %f78, %f77;
	fma.rn.f32 	%f82, %f1, %f81, %f77;
	sub.f32 	%f83, %f80, %f79;
	fma.rn.f32 	%f84, %f1, %f83, %f79;
	sub.f32 	%f85, %f84, %f82;
	fma.rn.f32 	%f86, %f2, %f85, %f82;
	add.s32 	%r71, %r79, %r11;
	mul.wide.s32 	%rd36, %r71, 4;
	add.s64 	%rd37, %rd1, %rd36;
	st.global.f32 	[%rd37], %f86;
$L__BB1_10:
	ret;

}


// ===== COMPILED SASS (sm_100) =====

	.target	sm_100

	.elftype	@"ET_EXEC"


//--------------------- .note.nv.tkinfo           --------------------------
	.section	.note.nv.tkinfo,"",@"SHT_NOTE"
	.sectionflags	@"SHF_NOTE_NV_TKINFO"
	.tkinfo
        /*0018*/ 	.word	0x00000002
        /*0030*/ 	.string	""
        /*0030*/ 	.string	"ptxas"
        /*0030*/ 	.string	"Cuda compilation tools, release 13.0, V13.0.88"
        /*0030*/ 	.string	"Build cuda_13.0.r13.0/compiler.36424714_0"
        /*0030*/ 	.string	"-arch sm_100 -m 64 "



//--------------------- .note.nv.cuinfo           --------------------------
	.section	.note.nv.cuinfo,"",@"SHT_NOTE"
	.sectionflags	@"SHF_NOTE_NV_CUINFO"
        /*0018*/ 	.short	0x0002
        /*001a*/ 	.short	0x0064
        /*001c*/ 	.short	0x0082
	.zero		2


//--------------------- .nv.info                  --------------------------
	.section	.nv.info,"",@"SHT_CUDA_INFO"
	.align	4


	//----- nvinfo : EIATTR_REGCOUNT
	.align		4
        /*0000*/ 	.byte	0x04, 0x2f
        /*0002*/ 	.short	(.L_1 - .L_0)
	.align		4
.L_0:
        /*0004*/ 	.word	index@(_Z21resize_nearest_kernelPKhPhiiiii)
        /*0008*/ 	.word	0x00000020


	//----- nvinfo : EIATTR_FRAME_SIZE
	.align		4
.L_1:
        /*000c*/ 	.byte	0x04, 0x11
        /*000e*/ 	.short	(.L_3 - .L_2)
	.align		4
.L_2:
        /*0010*/ 	.word	index@(_Z21resize_nearest_kernelPKhPhiiiii)
        /*0014*/ 	.word	0x00000000


	//----- nvinfo : EIATTR_REGCOUNT
	.align		4
.L_3:
        /*0018*/ 	.byte	0x04, 0x2f
        /*001a*/ 	.short	(.L_5 - .L_4)
	.align		4
.L_4:
        /*001c*/ 	.word	index@(_Z22resize_bilinear_kernelIfEvPKhPT_iiiii)
        /*0020*/ 	.word	0x00000020


	//----- nvinfo : EIATTR_FRAME_SIZE
	.align		4
.L_5:
        /*0024*/ 	.byte	0x04, 0x11
        /*0026*/ 	.short	(.L_7 - .L_6)
	.align		4
.L_6:
        /*0028*/ 	.word	index@($__internal_0_$__cuda_sm3x_div_rn_noftz_f32_slowpath)
        /*002c*/ 	.word	0x00000000


	//----- nvinfo : EIATTR_FRAME_SIZE
	.align		4
.L_7:
        /*0030*/ 	.byte	0x04, 0x11
        /*0032*/ 	.short	(.L_9 - .L_8)
	.align		4
.L_8:
        /*0034*/ 	.word	index@(_Z22resize_bilinear_kernelIfEvPKhPT_iiiii)
        /*0038*/ 	.word	0x00000000


	//----- nvinfo : EIATTR_MIN_STACK_SIZE
	.align		4
.L_9:
        /*003c*/ 	.byte	0x04, 0x12
        /*003e*/ 	.short	(.L_11 - .L_10)
	.align		4
.L_10:
        /*0040*/ 	.word	index@(_Z22resize_bilinear_kernelIfEvPKhPT_iiiii)
        /*0044*/ 	.word	0x00000000


	//----- nvinfo : EIATTR_MIN_STACK_SIZE
	.align		4
.L_11:
        /*0048*/ 	.byte	0x04, 0x12
        /*004a*/ 	.short	(.L_13 - .L_12)
	.align		4
.L_12:
        /*004c*/ 	.word	index@(_Z21resize_nearest_kernelPKhPhiiiii)
        /*0050*/ 	.word	0x00000000
.L_13:


//--------------------- .nv.compat                --------------------------
	.section	.nv.compat,"",@"SHT_CUDA_COMPAT_INFO"
	.align	4
        /*0000*/ 	.byte	0x02, 0x09, 0x00, 0x00, 0x02, 0x02, 0x01, 0x00, 0x02, 0x05, 0x05, 0x00, 0x03, 0x07, 0x01, 0x01
        /*0010*/ 	.byte	0x02, 0x03, 0x00, 0x00, 0x02, 0x06, 0x01, 0x00, 0x04, 0x0b, 0x08, 0x00, 0x01, 0x00, 0x00, 0x00
        /*0020*/ 	.byte	0x00, 0x00, 0x00, 0x00


//--------------------- .nv.info._Z22resize_bilinear_kernelIfEvPKhPT_iiiii --------------------------
	.section	.nv.info._Z22resize_bilinear_kernelIfEvPKhPT_iiiii,"",@"SHT_CUDA_INFO"
	.sectionflags	@""
	.align	4


	//----- nvinfo : EIATTR_CUDA_API_VERSION
	.align		4
        /*0000*/ 	.byte	0x04, 0x37
        /*0002*/ 	.short	(.L_15 - .L_14)
.L_14:
        /*0004*/ 	.word	0x00000082


	//----- nvinfo : EIATTR_KPARAM_INFO
	.align		4
.L_15:
        /*0008*/ 	.byte	0x04, 0x17
        /*000a*/ 	.short	(.L_17 - .L_16)
.L_16:
        /*000c*/ 	.word	0x00000000
        /*0010*/ 	.short	0x0006
        /*0012*/ 	.short	0x0020
        /*0014*/ 	.byte	0x00, 0xf0, 0x11, 0x00


	//----- nvinfo : EIATTR_KPARAM_INFO
	.align		4
.L_17:
        /*0018*/ 	.byte	0x04, 0x17
        /*001a*/ 	.short	(.L_19 - .L_18)
.L_18:
        /*001c*/ 	.word	0x00000000
        /*0020*/ 	.short	0x0005
        /*0022*/ 	.short	0x001c
        /*0024*/ 	.byte	0x00, 0xf0, 0x11, 0x00


	//----- nvinfo : EIATTR_KPARAM_INFO
	.align		4
.L_19:
        /*0028*/ 	.byte	0x04, 0x17
        /*002a*/ 	.short	(.L_21 - .L_20)
.L_20:
        /*002c*/ 	.word	0x00000000
        /*0030*/ 	.short	0x0004
        /*0032*/ 	.short	0x0018
        /*0034*/ 	.byte	0x00, 0xf0, 0x11, 0x00


	//----- nvinfo : EIATTR_KPARAM_INFO
	.align		4
.L_21:
        /*0038*/ 	.byte	0x04, 0x17
        /*003a*/ 	.short	(.L_23 - .L_22)
.L_22:
        /*003c*/ 	.word	0x00000000
        /*0040*/ 	.short	0x0003
        /*0042*/ 	.short	0x0014
        /*0044*/ 	.byte	0x00, 0xf0, 0x11, 0x00


	//----- nvinfo : EIATTR_KPARAM_INFO
	.align		4
.L_23:
        /*0048*/ 	.byte	0x04, 0x17
        /*004a*/ 	.short	(.L_25 - .L_24)
.L_24:
        /*004c*/ 	.word	0x00000000
        /*0050*/ 	.short	0x0002
        /*0052*/ 	.short	0x0010
        /*0054*/ 	.byte	0x00, 0xf0, 0x11, 0x00


	//----- nvinfo : EIATTR_KPARAM_INFO
	.align		4
.L_25:
        /*0058*/ 	.byte	0x04, 0x17
        /*005a*/ 	.short	(.L_27 - .L_26)
.L_26:
        /*005c*/ 	.word	0x00000000
        /*0060*/ 	.short	0x0001
        /*0062*/ 	.short	0x0008
        /*0064*/ 	.byte	0x00, 0xf5, 0x21, 0x00


	//----- nvinfo : EIATTR_KPARAM_INFO
	.align		4
.L_27:
        /*0068*/ 	.byte	0x04, 0x17
        /*006a*/ 	.short	(.L_29 - .L_28)
.L_28:
        /*006c*/ 	.word	0x00000000
        /*0070*/ 	.short	0x0000
        /*0072*/ 	.short	0x0000
        /*0074*/ 	.byte	0x00, 0xf5, 0x21, 0x00


	//----- nvinfo : EIATTR_SPARSE_MMA_MASK
	.align		4
.L_29:
        /*0078*/ 	.byte	0x03, 0x50
        /*007a*/ 	.short	0x0000


	//----- nvinfo : EIATTR_MAXREG_COUNT
	.align		4
        /*007c*/ 	.byte	0x03, 0x1b
        /*007e*/ 	.short	0x00ff


	//----- nvinfo : EIATTR_MERCURY_ISA_VERSION
	.align		4
        /*0080*/ 	.byte	0x03, 0x5f
        /*0082*/ 	.short	0x0101


	//----- nvinfo : EIATTR_VRC_CTA_INIT_COUNT
	.align		4
        /*0084*/ 	.byte	0x02, 0x4a
	.zero		1
	.zero		1


	//----- nvinfo : EIATTR_EXIT_INSTR_OFFSETS
	.align		4
        /*0088*/ 	.byte	0x04, 0x1c
        /*008a*/ 	.short	(.L_31 - .L_30)


	//   ....[0]....
.L_30:
        /*008c*/ 	.word	0x000000c0


	//   ....[1]....
        /*0090*/ 	.word	0x00000320


	//   ....[2]....
        /*0094*/ 	.word	0x00000af0


	//   ....[3]....
        /*0098*/ 	.word	0x00000e40


	//   ....[4]....
        /*009c*/ 	.word	0x00001040


	//----- nvinfo : EIATTR_CRS_STACK_SIZE
	.align		4
.L_31:
        /*00a0*/ 	.byte	0x04, 0x1e
        /*00a2*/ 	.short	(.L_33 - .L_32)
.L_32:
        /*00a4*/ 	.word	0x00000000


	//----- nvinfo : EIATTR_CBANK_PARAM_SIZE
	.align		4
.L_33:
        /*00a8*/ 	.byte	0x03, 0x19
        /*00aa*/ 	.short	0x0024


	//----- nvinfo : EIATTR_PARAM_CBANK
	.align		4
        /*00ac*/ 	.byte	0x04, 0x0a
        /*00ae*/ 	.short	(.L_35 - .L_34)
	.align		4
.L_34:
        /*00b0*/ 	.word	index@(.nv.constant0._Z22resize_bilinear_kernelIfEvPKhPT_iiiii)
        /*00b4*/ 	.short	0x0380
        /*00b6*/ 	.short	0x0024


	//----- nvinfo : EIATTR_SW_WAR
	.align		4
.L_35:
        /*00b8*/ 	.byte	0x04, 0x36
        /*00ba*/ 	.short	(.L_37 - .L_36)
.L_36:
        /*00bc*/ 	.word	0x00000008
.L_37:


//--------------------- .nv.info._Z21resize_nearest_kernelPKhPhiiiii --------------------------
	.section	.nv.info._Z21resize_nearest_kernelPKhPhiiiii,"",@"SHT_CUDA_INFO"
	.sectionflags	@""
	.align	4


	//----- nvinfo : EIATTR_CUDA_API_VERSION
	.align		4
        /*0000*/ 	.byte	0x04, 0x37
        /*0002*/ 	.short	(.L_39 - .L_38)
.L_38:
        /*0004*/ 	.word	0x00000082


	//----- nvinfo : EIATTR_KPARAM_INFO
	.align		4
.L_39:
        /*0008*/ 	.byte	0x04, 0x17
        /*000a*/ 	.short	(.L_41 - .L_40)
.L_40:
        /*000c*/ 	.word	0x00000000
        /*0010*/ 	.short	0x0006
        /*0012*/ 	.short	0x0020
        /*0014*/ 	.byte	0x00, 0xf0, 0x11, 0x00


	//----- nvinfo : EIATTR_KPARAM_INFO
	.align		4
.L_41:
        /*0018*/ 	.byte	0x04, 0x17
        /*001a*/ 	.short	(.L_43 - .L_42)
.L_42:
        /*001c*/ 	.word	0x00000000
        /*0020*/ 	.short	0x0005
        /*0022*/ 	.short	0x001c
        /*0024*/ 	.byte	0x00, 0xf0, 0x11, 0x00


	//----- nvinfo : EIATTR_KPARAM_INFO
	.align		4
.L_43:
        /*0028*/ 	.byte	0x04, 0x17
        /*002a*/ 	.short	(.L_45 - .L_44)
.L_44:
        /*002c*/ 	.word	0x00000000
        /*0030*/ 	.short	0x0004
        /*0032*/ 	.short	0x0018
        /*0034*/ 	.byte	0x00, 0xf0, 0x11, 0x00


	//----- nvinfo : EIATTR_KPARAM_INFO
	.align		4
.L_45:
        /*0038*/ 	.byte	0x04, 0x17
        /*003a*/ 	.short	(.L_47 - .L_46)
.L_46:
        /*003c*/ 	.word	0x00000000
        /*0040*/ 	.short	0x0003
        /*0042*/ 	.short	0x0014
        /*0044*/ 	.byte	0x00, 0xf0, 0x11, 0x00


	//----- nvinfo : EIATTR_KPARAM_INFO
	.align		4
.L_47:
        /*0048*/ 	.byte	0x04, 0x17
        /*004a*/ 	.short	(.L_49 - .L_48)
.L_48:
        /*004c*/ 	.word	0x00000000
        /*0050*/ 	.short	0x0002
        /*0052*/ 	.short	0x0010
        /*0054*/ 	.byte	0x00, 0xf0, 0x11, 0x00


	//----- nvinfo : EIATTR_KPARAM_INFO
	.align		4
.L_49:
        /*0058*/ 	.byte	0x04, 0x17
        /*005a*/ 	.short	(.L_51 - .L_50)
.L_50:
        /*005c*/ 	.word	0x00000000
        /*0060*/ 	.short	0x0001
        /*0062*/ 	.short	0x0008
        /*0064*/ 	.byte	0x00, 0xf5, 0x21, 0x00


	//----- nvinfo : EIATTR_KPARAM_INFO
	.align		4
.L_51:
        /*0068*/ 	.byte	0x04, 0x17
        /*006a*/ 	.short	(.L_53 - .L_52)
.L_52:
        /*006c*/ 	.word	0x00000000
        /*0070*/ 	.short	0x0000
        /*0072*/ 	.short	0x0000
        /*0074*/ 	.byte	0x00, 0xf5, 0x21, 0x00


	//----- nvinfo : EIATTR_SPARSE_MMA_MASK
	.align		4
.L_53:
        /*0078*/ 	.byte	0x03, 0x50
        /*007a*/ 	.short	0x0000


	//----- nvinfo : EIATTR_MAXREG_COUNT
	.align		4
        /*007c*/ 	.byte	0x03, 0x1b
        /*007e*/ 	.short	0x00ff


	//----- nvinfo : EIATTR_MERCURY_ISA_VERSION
	.align		4
        /*0080*/ 	.byte	0x03, 0x5f
        /*0082*/ 	.short	0x0101


	//----- nvinfo : EIATTR_VRC_CTA_INIT_COUNT
	.align		4
        /*0084*/ 	.byte	0x02, 0x4a
	.zero		1
	.zero		1


	//----- nvinfo : EIATTR_EXIT_INSTR_OFFSETS
	.align		4
        /*0088*/ 	.byte	0x04, 0x1c
        /*008a*/ 	.short	(.L_55 - .L_54)


	//   ....[0]....
.L_54:
        /*008c*/ 	.word	0x000000c0


	//   ....[1]....
        /*0090*/ 	.word	0x00000130


	//   ....[2]....
        /*0094*/ 	.word	0x000007f0


	//   ....[3]....
        /*0098*/ 	.word	0x000009c0


	//   ....[4]....
        /*009c*/ 	.word	0x00000b10


	//   ....[5]....
        /*00a0*/ 	.word	0x00000c10


	//----- nvinfo : EIATTR_CBANK_PARAM_SIZE
	.align		4
.L_55:
        /*00a4*/ 	.byte	0x03, 0x19
        /*00a6*/ 	.short	0x0024


	//----- nvinfo : EIATTR_PARAM_CBANK
	.align		4
        /*00a8*/ 	.byte	0x04, 0x0a
        /*00aa*/ 	.short	(.L_57 - .L_56)
	.align		4
.L_56:
        /*00ac*/ 	.word	index@(.nv.constant0._Z21resize_nearest_kernelPKhPhiiiii)
        /*00b0*/ 	.short	0x0380
        /*00b2*/ 	.short	0x0024


	//----- nvinfo : EIATTR_SW_WAR
	.align		4
.L_57:
        /*00b4*/ 	.byte	0x04, 0x36
        /*00b6*/ 	.short	(.L_59 - .L_58)
.L_58:
        /*00b8*/ 	.word	0x00000008
.L_59:


//--------------------- .nv.callgraph             --------------------------
	.section	.nv.callgraph,"",@"SHT_CUDA_CALLGRAPH"
	.align	4
	.sectionentsize	8
	.align		4
        /*0000*/ 	.word	0x00000000
	.align		4
        /*0004*/ 	.word	0xffffffff
	.align		4
        /*0008*/ 	.word	0x00000000
	.align		4
        /*000c*/ 	.word	0xfffffffe
	.align		4
        /*0010*/ 	.word	0x00000000
	.align		4
        /*0014*/ 	.word	0xfffffffd
	.align		4
        /*0018*/ 	.word	0x00000000
	.align		4
        /*001c*/ 	.word	0xfffffffc


//--------------------- .text._Z22resize_bilinear_kernelIfEvPKhPT_iiiii --------------------------
	.section	.text._Z22resize_bilinear_kernelIfEvPKhPT_iiiii,"ax",@progbits
	.align	128
        .global         _Z22resize_bilinear_kernelIfEvPKhPT_iiiii
        .type           _Z22resize_bilinear_kernelIfEvPKhPT_iiiii,@function
        .size           _Z22resize_bilinear_kernelIfEvPKhPT_iiiii,(.L_x_20 - _Z22resize_bilinear_kernelIfEvPKhPT_iiiii)
        .other          _Z22resize_bilinear_kernelIfEvPKhPT_iiiii,@"STO_CUDA_ENTRY STV_DEFAULT"
_Z22resize_bilinear_kernelIfEvPKhPT_iiiii:
.text._Z22resize_bilinear_kernelIfEvPKhPT_iiiii:
[----:B------:R-:W-:Y:S01]  /*0000*/  LDC R1, c[0x0][0x37c] ;  /* 0x0000df00ff017b82 */ /* 0x000fe20000000800 */
[----:B------:R-:W0:Y:S07]  /*0010*/  S2R R3, SR_TID.Y ;  /* 0x0000000000037919 */ /* 0x000e2e0000002200 */
[----:B------:R-:W1:Y:S01]  /*0020*/  LDC R5, c[0x0][0x360] ;  /* 0x0000d800ff057b82 */ /* 0x000e620000000800 */
[----:B------:R-:W2:Y:S01]  /*0030*/  LDCU.64 UR6, c[0x0][0x398] ;  /* 0x00007300ff0677ac */ /* 0x000ea20008000a00 */
[----:B------:R-:W1:Y:S06]  /*0040*/  S2R R0, SR_TID.X ;  /* 0x0000000000007919 */ /* 0x000e6c0000002100 */
[----:B------:R-:W0:Y:S08]  /*0050*/  S2UR UR5, SR_CTAID.Y ;  /* 0x00000000000579c3 */ /* 0x000e300000002600 */
[----:B------:R-:W0:Y:S08]  /*0060*/  LDC R2, c[0x0][0x364] ;  /* 0x0000d900ff027b82 */ /* 0x000e300000000800 */
[----:B------:R-:W1:Y:S01]  /*0070*/  S2UR UR4, SR_CTAID.X ;  /* 0x00000000000479c3 */ /* 0x000e620000002500 */
[----:B0-----:R-:W-:-:S05]  /*0080*/  IMAD R2, R2, UR5, R3 ;  /* 0x0000000502027c24 */ /* 0x001fca000f8e0203 */
[----:B--2---:R-:W-:Y:S01]  /*0090*/  ISETP.GE.AND P0, PT, R2, UR6, PT ;  /* 0x0000000602007c0c */ /* 0x004fe2000bf06270 */
[----:B-1----:R-:W-:-:S05]  /*00a0*/  IMAD R5, R5, UR4, R0 ;  /* 0x0000000405057c24 */ /* 0x002fca000f8e0200 */
[----:B------:R-:W-:-:S13]  /*00b0*/  ISETP.GE.OR P0, PT, R5, UR7, P0 ;  /* 0x0000000705007c0c */ /* 0x000fda0008706670 */
[----:B------:R-:W-:Y:S05]  /*00c0*/  @P0 EXIT ;  /* 0x000000000000094d */ /* 0x000fea0003800000 */
[----:B------:R-:W0:Y:S01]  /*00d0*/  LDCU UR4, c[0x0][0x394] ;  /* 0x00007280ff0477ac */ /* 0x000e220008000800 */
[----:B------:R-:W-:-:S04]  /*00e0*/  I2FP.F32.S32 R3, UR7 ;  /* 0x0000000700037c45 */ /* 0x000fc80008201400 */
[----:B------:R-:W1:Y:S01]  /*00f0*/  MUFU.RCP R4, R3 ;  /* 0x0000000300047308 */ /* 0x000e620000001000 */
[----:B0-----:R-:W-:-:S07]  /*0100*/  I2FP.F32.S32 R0, UR4 ;  /* 0x0000000400007c45 */ /* 0x001fce0008201400 */
[----:B------:R-:W0:Y:S01]  /*0110*/  FCHK P0, R0, R3 ;  /* 0x0000000300007302 */ /* 0x000e220000000000 */
[----:B-1----:R-:W-:-:S04]  /*0120*/  FFMA R7, -R3, R4, 1 ;  /* 0x3f80000003077423 */ /* 0x002fc80000000104 */
[----:B------:R-:W-:-:S04]  /*0130*/  FFMA R7, R4, R7, R4 ;  /* 0x0000000704077223 */ /* 0x000fc80000000004 */
[----:B------:R-:W-:-:S04]  /*0140*/  FFMA R4, R0, R7, RZ ;  /* 0x0000000700047223 */ /* 0x000fc800000000ff */
[----:B------:R-:W-:-:S04]  /*0150*/  FFMA R6, -R3, R4, R0 ;  /* 0x0000000403067223 */ /* 0x000fc80000000100 */
[----:B------:R-:W-:Y:S01]  /*0160*/  FFMA R4, R7, R6, R4 ;  /* 0x0000000607047223 */ /* 0x000fe20000000004 */
[----:B0-----:R-:W-:Y:S06]  /*0170*/  @!P0 BRA `(.L_x_0) ;  /* 0x00000000000c8947 */ /* 0x001fec0003800000 */
[----:B------:R-:W-:-:S07]  /*0180*/  MOV R6, 0x1a0 ;  /* 0x000001a000067802 */ /* 0x000fce0000000f00 */
[----:B------:R-:W-:Y:S05]  /*0190*/  CALL.REL.NOINC `($__internal_0_$__cuda_sm3x_div_rn_noftz_f32_slowpath) ;  /* 0x0000000c00ac7944 */ /* 0x000fea0003c00000 */
[----:B------:R-:W-:-:S07]  /*01a0*/  IMAD.MOV.U32 R4, RZ, RZ, R0 ;  /* 0x000000ffff047224 */ /* 0x000fce00078e0000 */
.L_x_0:
[----:B------:R-:W0:Y:S02]  /*01b0*/  LDCU UR4, c[0x0][0x398] ;  /* 0x00007300ff0477ac */ /* 0x000e240008000800 */
[----:B0-----:R-:W-:Y:S01]  /*01c0*/  I2FP.F32.U32 R3, UR4 ;  /* 0x0000000400037c45 */ /* 0x001fe20008201000 */
[----:B------:R-:W0:Y:S03]  /*01d0*/  LDCU UR4, c[0x0][0x390] ;  /* 0x00007200ff0477ac */ /* 0x000e260008000800 */
[----:B------:R-:W1:Y:S01]  /*01e0*/  MUFU.RCP R6, R3 ;  /* 0x0000000300067308 */ /* 0x000e620000001000 */
[----:B0-----:R-:W-:Y:S01]  /*01f0*/  I2FP.F32.S32 R0, UR4 ;  /* 0x0000000400007c45 */ /* 0x001fe20008201400 */
[----:B-1----:R-:W-:-:S06]  /*0200*/  FFMA R7, -R3, R6, 1 ;  /* 0x3f80000003077423 */ /* 0x002fcc0000000106 */
[----:B------:R-:W0:Y:S01]  /*0210*/  FCHK P0, R0, R3 ;  /* 0x0000000300007302 */ /* 0x000e220000000000 */
        /* <DEDUP_REMOVED lines=8> */
.L_x_1:
[----:B------:R-:W0:Y:S01]  /*02a0*/  LDCU UR7, c[0x0][0x3a0] ;  /* 0x00007400ff0777ac */ /* 0x000e220008000800 */
[----:B------:R-:W-:-:S05]  /*02b0*/  I2FP.F32.S32 R0, R5 ;  /* 0x0000000500007245 */ /* 0x000fca0000201400 */
[----:B------:R-:W-:Y:S01]  /*02c0*/  FADD R3, R0, 0.5 ;  /* 0x3f00000000037421 */ /* 0x000fe20000000000 */
[----:B------:R-:W-:-:S03]  /*02d0*/  I2FP.F32.U32 R0, R2 ;  /* 0x0000000200007245 */ /* 0x000fc60000201000 */
[----:B------:R-:W-:-:S04]  /*02e0*/  FFMA R3, R3, R4, -0.5 ;  /* 0xbf00000003037423 */ /* 0x000fc80000000004 */
[----:B------:R1:W2:Y:S01]  /*02f0*/  FRND.FLOOR R4, R3 ;  /* 0x0000000300047307 */ /* 0x0002a20000205000 */
[----:B0-----:R-:W-:-:S06]  /*0300*/  UISETP.GE.AND UP0, UPT, UR7, 0x1, UPT ;  /* 0x000000010700788c */ /* 0x001fcc000bf06270 */
[----:B------:R-:W-:-:S13]  /*0310*/  PLOP3.LUT P0, PT, PT, PT, UP0, 0x80, 0x8 ;  /* 0x000000000008781c */ /* 0x000fda0003f0f008 */
[----:B-12---:R-:W-:Y:S05]  /*0320*/  @!P0 EXIT ;  /* 0x000000000000894d */ /* 0x006fea0003800000 */
[----:B------:R-:W0:Y:S01]  /*0330*/  LDC.64 R6, c[0x0][0x390] ;  /* 0x0000e400ff067b82 */ /* 0x000e220000000a00 */
[----:B------:R-:W-:Y:S01]  /*0340*/  FADD R9, R0, 0.5 ;  /* 0x3f00000000097421 */ /* 0x000fe20000000000 */
[----:B------:R-:W1:Y:S01]  /*0350*/  F2I.FLOOR.NTZ R10, R3 ;  /* 0x00000003000a7305 */ /* 0x000e620000207100 */
[----:B------:R-:W2:Y:S01]  /*0360*/  LDCU UR4, c[0x0][0x39c] ;  /* 0x00007380ff0477ac */ /* 0x000ea20008000800 */
[----:B------:R-:W-:Y:S01]  /*0370*/  FADD R0, R3, -R4 ;  /* 0x8000000403007221 */ /* 0x000fe20000000000 */
[----:B------:R-:W-:Y:S01]  /*0380*/  FFMA R8, R9, R8, -0.5 ;  /* 0xbf00000009087423 */ /* 0x000fe20000000008 */
[----:B------:R-:W-:Y:S01]  /*0390*/  UISETP.GE.U32.AND UP0, UPT, UR7, 0x4, UPT ;  /* 0x000000040700788c */ /* 0x000fe2000bf06070 */
[----:B------:R-:W3:Y:S03]  /*03a0*/  LDCU.64 UR10, c[0x0][0x358] ;  /* 0x00006b00ff0a77ac */ /* 0x000ee60008000a00 */
[----:B------:R-:W4:Y:S08]  /*03b0*/  F2I.FLOOR.NTZ R13, R8 ;  /* 0x00000008000d7305 */ /* 0x000f300000207100 */
[----:B------:R-:W5:Y:S01]  /*03c0*/  FRND.FLOOR R11, R8 ;  /* 0x00000008000b7307 */ /* 0x000f620000205000 */
[----:B0-----:R-:W-:-:S02]  /*03d0*/  VIADD R9, R7, 0xffffffff ;  /* 0xffffffff07097836 */ /* 0x001fc40000000000 */
[----:B------:R-:W-:-:S03]  /*03e0*/  VIADD R6, R6, 0xffffffff ;  /* 0xffffffff06067836 */ /* 0x000fc60000000000 */
[----:B-1----:R-:W-:Y:S02]  /*03f0*/  VIMNMX.RELU R4, PT, PT, R10, R9, PT ;  /* 0x000000090a047248 */ /* 0x002fe40003fe1100 */
[----:B----4-:R-:W-:Y:S02]  /*0400*/  VIMNMX.RELU R12, PT, PT, R13, R6, PT ;  /* 0x000000060d0c7248 */ /* 0x010fe40003fe1100 */
[----:B------:R-:W-:Y:S01]  /*0410*/  VIADDMNMX.RELU R9, R4, 0x1, R9, PT ;  /* 0x0000000104097846 */ /* 0x000fe20003801109 */
[----:B-----5:R-:W-:Y:S01]  /*0420*/  FADD R10, R8, -R11 ;  /* 0x8000000b080a7221 */ /* 0x020fe20000000000 */
[----:B------:R-:W-:Y:S01]  /*0430*/  VIADDMNMX.RELU R6, R12, 0x1, R6, PT ;  /* 0x000000010c067846 */ /* 0x000fe20003801106 */
[----:B--2---:R-:W-:Y:S01]  /*0440*/  IMAD R11, R2, UR4, R5 ;  /* 0x00000004020b7c24 */ /* 0x004fe2000f8e0205 */
[----:B------:R-:W-:Y:S01]  /*0450*/  UMOV UR4, URZ ;  /* 0x000000ff00047c82 */ /* 0x000fe20008000000 */
[CC--:B------:R-:W-:Y:S02]  /*0460*/  IMAD R2, R12.reuse, R7.reuse, R4 ;  /* 0x000000070c027224 */ /* 0x0c0fe400078e0204 */
[----:B------:R-:W-:-:S02]  /*0470*/  IMAD R13, R12, R7, R9 ;  /* 0x000000070c0d7224 */ /* 0x000fc400078e0209 */
[CC--:B------:R-:W-:Y:S02]  /*0480*/  IMAD R14, R6.reuse, R7.reuse, R4 ;  /* 0x00000007060e7224 */ /* 0x0c0fe400078e0204 */
[----:B------:R-:W-:Y:S02]  /*0490*/  IMAD R15, R6, R7, R9 ;  /* 0x00000007060f7224 */ /* 0x000fe400078e0209 */
[----:B------:R-:W-:Y:S02]  /*04a0*/  IMAD R11, R11, UR7, RZ ;  /* 0x000000070b0b7c24 */ /* 0x000fe4000f8e02ff */
[----:B------:R-:W-:Y:S02]  /*04b0*/  IMAD R12, R2, UR7, RZ ;  /* 0x00000007020c7c24 */ /* 0x000fe4000f8e02ff */
[----:B------:R-:W-:Y:S02]  /*04c0*/  IMAD R13, R13, UR7, RZ ;  /* 0x000000070d0d7c24 */ /* 0x000fe4000f8e02ff */
[----:B------:R-:W-:-:S02]  /*04d0*/  IMAD R14, R14, UR7, RZ ;  /* 0x000000070e0e7c24 */ /* 0x000fc4000f8e02ff */
[----:B------:R-:W-:Y:S01]  /*04e0*/  IMAD R15, R15, UR7, RZ ;  /* 0x000000070f0f7c24 */ /* 0x000fe2000f8e02ff */
[----:B---3--:R-:W-:Y:S06]  /*04f0*/  BRA.U !UP0, `(.L_x_2) ;  /* 0x0000000508747547 */ /* 0x008fec000b800000 */
[----:B------:R-:W0:Y:S01]  /*0500*/  LDCU.128 UR16, c[0x0][0x380] ;  /* 0x00007000ff1077ac */ /* 0x000e220008000c00 */
[----:B------:R-:W-:Y:S01]  /*0510*/  IMAD.MOV.U32 R18, RZ, RZ, R15 ;  /* 0x000000ffff127224 */ /* 0x000fe200078e000f */
[----:B------:R-:W-:Y:S01]  /*0520*/  MOV R16, R11 ;  /* 0x0000000b00107202 */ /* 0x000fe20000000f00 */
[----:B------:R-:W-:Y:S01]  /*0530*/  IMAD.MOV.U32 R19, RZ, RZ, R14 ;  /* 0x000000ffff137224 */ /* 0x000fe200078e000e */
[----:B------:R-:W-:Y:S01]  /*0540*/  ULOP3.LUT UR4, UR7, 0x7ffffffc, URZ, 0xc0, !UPT ;  /* 0x7ffffffc07047892 */ /* 0x000fe2000f8ec0ff */
[----:B------:R-:W-:Y:S02]  /*0550*/  IMAD.MOV.U32 R17, RZ, RZ, R13 ;  /* 0x000000ffff117224 */ /* 0x000fe400078e000d */
[----:B------:R-:W-:Y:S01]  /*0560*/  IMAD.MOV.U32 R20, RZ, RZ, R12 ;  /* 0x000000ffff147224 */ /* 0x000fe200078e000c */
[----:B------:R-:W-:Y:S02]  /*0570*/  UIADD3 UR8, UPT, UPT, -UR4, URZ, URZ ;  /* 0x000000ff04087290 */ /* 0x000fe4000fffe1ff */
[----:B0-----:R-:W-:-:S02]  /*0580*/  UIADD3 UR5, UP0, UPT, UR18, 0x8, URZ ;  /* 0x0000000812057890 */ /* 0x001fc4000ff1e0ff */
[----:B------:R-:W-:Y:S02]  /*0590*/  UIADD3 UR9, UP1, UPT, UR16, 0x1, URZ ;  /* 0x0000000110097890 */ /* 0x000fe4000ff3e0ff */
[----:B------:R-:W-:Y:S02]  /*05a0*/  UIADD3.X UR6, UPT, UPT, URZ, UR19, URZ, UP0, !UPT ;  /* 0x00000013ff067290 */ /* 0x000fe400087fe4ff */
[----:B------:R-:W-:-:S12]  /*05b0*/  UIADD3.X UR12, UPT, UPT, URZ, UR17, URZ, UP1, !UPT ;  /* 0x00000011ff0c7290 */ /* 0x000fd80008ffe4ff */
.L_x_3:
[C---:B------:R-:W-:Y:S01]  /*05c0*/  IADD3 R6, P0, PT, R20.reuse, UR9, RZ ;  /* 0x0000000914067c10 */ /* 0x040fe2000ff1e0ff */
[----:B0-----:R-:W-:Y:S01]  /*05d0*/  IMAD.U32 R5, RZ, RZ, UR16 ;  /* 0x00000010ff057e24 */ /* 0x001fe2000f8e00ff */
[C---:B------:R-:W-:Y:S02]  /*05e0*/  IADD3 R2, P1, PT, R17.reuse, UR9, RZ ;  /* 0x0000000911027c10 */ /* 0x040fe4000ff3e0ff */
[----:B------:R-:W-:Y:S02]  /*05f0*/  LEA.HI.X.SX32 R7, R20, UR12, 0x1, P0 ;  /* 0x0000000c14077c11 */ /* 0x000fe400080f0eff */
[----:B------:R-:W-:Y:S02]  /*0600*/  LEA.HI.X.SX32 R3, R17, UR12, 0x1, P1 ;  /* 0x0000000c11037c11 */ /* 0x000fe400088f0eff */
[----:B------:R-:W-:Y:S01]  /*0610*/  IADD3 R4, P0, PT, R19, UR9, RZ ;  /* 0x0000000913047c10 */ /* 0x000fe2000ff1e0ff */
[----:B------:R-:W2:Y:S01]  /*0620*/  LDG.E.U8.CONSTANT R26, desc[UR10][R6.64+-0x1] ;  /* 0xffffff0a061a7981 */ /* 0x000ea2000c1e9100 */
[----:B------:R-:W-:-:S02]  /*0630*/  SHF.R.S32.HI R9, RZ, 0x1f, R18 ;  /* 0x0000001fff097819 */ /* 0x000fc40000011412 */
[----:B------:R-:W-:Y:S01]  /*0640*/  IADD3 R8, P1, P2, R18, 0x3, R5 ;  /* 0x0000000312087810 */ /* 0x000fe20007a3e005 */
[----:B------:R-:W3:Y:S01]  /*0650*/  LDG.E.U8.CONSTANT R25, desc[UR10][R6.64] ;  /* 0x0000000a06197981 */ /* 0x000ee2000c1e9100 */
[----:B------:R-:W-:Y:S02]  /*0660*/  LEA.HI.X.SX32 R5, R19, UR12, 0x1, P0 ;  /* 0x0000000c13057c11 */ /* 0x000fe400080f0eff */
[----:B------:R-:W-:Y:S01]  /*0670*/  IADD3.X R9, PT, PT, R9, UR17, RZ, P1, P2 ;  /* 0x0000001109097c10 */ /* 0x000fe20008fe44ff */
[----:B------:R-:W4:Y:S04]  /*0680*/  LDG.E.U8.CONSTANT R21, desc[UR10][R6.64+0x1] ;  /* 0x0000010a06157981 */ /* 0x000f28000c1e9100 */
[----:B------:R2:W5:Y:S04]  /*0690*/  LDG.E.U8.CONSTANT R23, desc[UR10][R6.64+0x2] ;  /* 0x0000020a06177981 */ /* 0x000568000c1e9100 */
[----:B------:R-:W4:Y:S04]  /*06a0*/  LDG.E.U8.CONSTANT R27, desc[UR10][R2.64] ;  /* 0x0000000a021b7981 */ /* 0x000f28000c1e9100 */
[----:B------:R-:W5:Y:S04]  /*06b0*/  LDG.E.U8.CONSTANT R29, desc[UR10][R4.64+-0x1] ;  /* 0xffffff0a041d7981 */ /* 0x000f68000c1e9100 */
[----:B------:R-:W5:Y:S04]  /*06c0*/  LDG.E.U8.CONSTANT R6, desc[UR10][R2.64+-0x1] ;  /* 0xffffff0a02067981 */ /* 0x000f68000c1e9100 */
[----:B------:R-:W5:Y:S04]  /*06d0*/  LDG.E.U8.CONSTANT R28, desc[UR10][R8.64+-0x3] ;  /* 0xfffffd0a081c7981 */ /* 0x000f68000c1e9100 */
[----:B------:R-:W5:Y:S04]  /*06e0*/  LDG.E.U8.CONSTANT R22, desc[UR10][R2.64+0x1] ;  /* 0x0000010a02167981 */ /* 0x000f68000c1e9100 */
[----:B------:R0:W5:Y:S04]  /*06f0*/  LDG.E.U8.CONSTANT R24, desc[UR10][R2.64+0x2] ;  /* 0x0000020a02187981 */ /* 0x000168000c1e9100 */
[----:B------:R-:W5:Y:S01]  /*0700*/  LDG.E.U8.CONSTANT R2, desc[UR10][R4.64] ;  /* 0x0000000a04027981 */ /* 0x000f62000c1e9100 */
[----:B--2---:R-:W-:-:S02]  /*0710*/  I2FP.F32.U32 R7, R26 ;  /* 0x0000001a00077245 */ /* 0x004fc40000201000 */
[----:B---3--:R-:W-:Y:S02]  /*0720*/  I2FP.F32.U32 R25, R25 ;  /* 0x0000001900197245 */ /* 0x008fe40000201000 */
[----:B----4-:R-:W-:Y:S02]  /*0730*/  I2FP.F32.U32 R26, R27 ;  /* 0x0000001b001a7245 */ /* 0x010fe40000201000 */
[----:B-----5:R-:W-:Y:S02]  /*0740*/  I2FP.F32.U32 R27, R29 ;  /* 0x0000001d001b7245 */ /* 0x020fe40000201000 */
[----:B------:R-:W-:Y:S02]  /*0750*/  I2FP.F32.U32 R6, R6 ;  /* 0x0000000600067245 */ /* 0x000fe40000201000 */
[----:B------:R-:W-:-:S03]  /*0760*/  I2FP.F32.U32 R28, R28 ;  /* 0x0000001c001c7245 */ /* 0x000fc60000201000 */
[----:B------:R-:W-:Y:S01]  /*0770*/  FADD R6, -R7, R6 ;  /* 0x0000000607067221 */ /* 0x000fe20000000100 */
[----:B------:R-:W-:Y:S01]  /*0780*/  FADD R26, -R25, R26 ;  /* 0x0000001a191a7221 */ /* 0x000fe20000000100 */
[----:B------:R-:W-:Y:S02]  /*0790*/  FADD R28, -R27, R28 ;  /* 0x0000001c1b1c7221 */ /* 0x000fe40000000100 */
[C---:B------:R-:W-:Y:S01]  /*07a0*/  FFMA R7, R0.reuse, R6, R7 ;  /* 0x0000000600077223 */ /* 0x040fe20000000007 */
[C---:B0-----:R-:W-:Y:S01]  /*07b0*/  FFMA R3, R0.reuse, R26, R25 ;  /* 0x0000001a00037223 */ /* 0x041fe20000000019 */
[----:B------:R-:W2:Y:S01]  /*07c0*/  LDG.E.U8.CONSTANT R6, desc[UR10][R4.64+0x1] ;  /* 0x0000010a04067981 */ /* 0x000ea2000c1e9100 */
[----:B------:R-:W-:-:S03]  /*07d0*/  FFMA R29, R0, R28, R27 ;  /* 0x0000001c001d7223 */ /* 0x000fc6000000001b */
[----:B------:R0:W3:Y:S04]  /*07e0*/  LDG.E.U8.CONSTANT R25, desc[UR10][R4.64+0x2] ;  /* 0x0000020a04197981 */ /* 0x0000e8000c1e9100 */
[----:B------:R-:W4:Y:S04]  /*07f0*/  LDG.E.U8.CONSTANT R26, desc[UR10][R8.64+-0x2] ;  /* 0xfffffe0a081a7981 */ /* 0x000f28000c1e9100 */
[----:B------:R-:W5:Y:S04]  /*0800*/  LDG.E.U8.CONSTANT R27, desc[UR10][R8.64+-0x1] ;  /* 0xffffff0a081b7981 */ /* 0x000f68000c1e9100 */
[----:B------:R2:W5:Y:S01]  /*0810*/  LDG.E.U8.CONSTANT R28, desc[UR10][R8.64] ;  /* 0x0000000a081c7981 */ /* 0x000562000c1e9100 */
[----:B------:R-:W-:Y:S01]  /*0820*/  FADD R29, -R7, R29 ;  /* 0x0000001d071d7221 */ /* 0x000fe20000000100 */
[----:B0-----:R-:W-:-:S03]  /*0830*/  I2FP.F32.U32 R5, R21 ;  /* 0x0000001500057245 */ /* 0x001fc60000201000 */
[----:B------:R-:W-:Y:S01]  /*0840*/  FFMA R7, R10, R29, R7 ;  /* 0x0000001d0a077223 */ /* 0x000fe20000000007 */
[----:B------:R-:W-:Y:S02]  /*0850*/  I2FP.F32.U32 R29, R2 ;  /* 0x00000002001d7245 */ /* 0x000fe40000201000 */
[----:B------:R-:W-:Y:S02]  /*0860*/  I2FP.F32.U32 R21, R23 ;  /* 0x0000001700157245 */ /* 0x000fe40000201000 */
[----:B------:R-:W-:Y:S02]  /*0870*/  I2FP.F32.U32 R22, R22 ;  /* 0x0000001600167245 */ /* 0x000fe40000201000 */
[----:B------:R-:W-:-:S03]  /*0880*/  I2FP.F32.U32 R24, R24 ;  /* 0x0000001800187245 */ /* 0x000fc60000201000 */
[----:B------:R-:W-:Y:S02]  /*0890*/  FADD R22, -R5, R22 ;  /* 0x0000001605167221 */ /* 0x000fe40000000100 */
[----:B------:R-:W-:Y:S02]  /*08a0*/  FADD R24, -R21, R24 ;  /* 0x0000001815187221 */ /* 0x000fe40000000100 */
[C---:B------:R-:W-:Y:S02]  /*08b0*/  FFMA R23, R0.reuse, R22, R5 ;  /* 0x0000001600177223 */ /* 0x040fe40000000005 */
[----:B------:R-:W-:Y:S01]  /*08c0*/  FFMA R21, R0, R24, R21 ;  /* 0x0000001800157223 */ /* 0x000fe20000000015 */
[----:B------:R-:W-:Y:S01]  /*08d0*/  MOV R4, UR5 ;  /* 0x0000000500047c02 */ /* 0x000fe20008000f00 */
[----:B------:R-:W-:-:S04]  /*08e0*/  IMAD.U32 R5, RZ, RZ, UR6 ;  /* 0x00000006ff057e24 */ /* 0x000fc8000f8e00ff */
[----:B------:R-:W-:-:S05]  /*08f0*/  IMAD.WIDE R4, R16, 0x4, R4 ;  /* 0x0000000410047825 */ /* 0x000fca00078e0204 */
[----:B------:R0:W-:Y:S01]  /*0900*/  STG.E desc[UR10][R4.64+-0x8], R7 ;  /* 0xfffff80704007986 */ /* 0x0001e2000c10190a */
[----:B------:R-:W-:-:S04]  /*0910*/  UIADD3 UR8, UPT, UPT, UR8, 0x4, URZ ;  /* 0x0000000408087890 */ /* 0x000fc8000fffe0ff */
[----:B------:R-:W-:Y:S01]  /*0920*/  UISETP.NE.AND UP0, UPT, UR8, URZ, UPT ;  /* 0x000000ff0800728c */ /* 0x000fe2000bf05270 */
[----:B------:R-:W-:Y:S01]  /*0930*/  VIADD R20, R20, 0x4 ;  /* 0x0000000414147836 */ /* 0x000fe20000000000 */
[----:B------:R-:W-:Y:S01]  /*0940*/  IADD3 R18, PT, PT, R18, 0x4, RZ ;  /* 0x0000000412127810 */ /* 0x000fe20007ffe0ff */
[----:B------:R-:W-:Y:S02]  /*0950*/  VIADD R17, R17, 0x4 ;  /* 0x0000000411117836 */ /* 0x000fe40000000000 */
[----:B------:R-:W-:Y:S02]  /*0960*/  VIADD R19, R19, 0x4 ;  /* 0x0000000413137836 */ /* 0x000fe40000000000 */
[----:B------:R-:W-:Y:S01]  /*0970*/  VIADD R16, R16, 0x4 ;  /* 0x0000000410107836 */ /* 0x000fe20000000000 */
[----:B--2---:R-:W-:Y:S02]  /*0980*/  I2FP.F32.U32 R9, R6 ;  /* 0x0000000600097245 */ /* 0x004fe40000201000 */
[----:B---3--:R-:W-:-:S02]  /*0990*/  I2FP.F32.U32 R25, R25 ;  /* 0x0000001900197245 */ /* 0x008fc40000201000 */
[----:B----4-:R-:W-:Y:S02]  /*09a0*/  I2FP.F32.U32 R26, R26 ;  /* 0x0000001a001a7245 */ /* 0x010fe40000201000 */
[----:B-----5:R-:W-:Y:S02]  /*09b0*/  I2FP.F32.U32 R2, R27 ;  /* 0x0000001b00027245 */ /* 0x020fe40000201000 */
[----:B------:R-:W-:Y:S01]  /*09c0*/  I2FP.F32.U32 R28, R28 ;  /* 0x0000001c001c7245 */ /* 0x000fe20000201000 */
[----:B------:R-:W-:Y:S02]  /*09d0*/  FADD R26, -R29, R26 ;  /* 0x0000001a1d1a7221 */ /* 0x000fe40000000100 */
[----:B------:R-:W-:Y:S02]  /*09e0*/  FADD R2, -R9, R2 ;  /* 0x0000000209027221 */ /* 0x000fe40000000100 */
[----:B------:R-:W-:Y:S01]  /*09f0*/  FADD R28, -R25, R28 ;  /* 0x0000001c191c7221 */ /* 0x000fe20000000100 */
[C---:B------:R-:W-:Y:S01]  /*0a00*/  FFMA R26, R0.reuse, R26, R29 ;  /* 0x0000001a001a7223 */ /* 0x040fe2000000001d */
[----:B------:R-:W-:-:S02]  /*0a10*/  FFMA R2, R0, R2, R9 ;  /* 0x0000000200027223 */ /* 0x000fc40000000009 */
[----:B------:R-:W-:Y:S01]  /*0a20*/  FFMA R28, R0, R28, R25 ;  /* 0x0000001c001c7223 */ /* 0x000fe20000000019 */
[----:B------:R-:W-:Y:S01]  /*0a30*/  FADD R26, -R3, R26 ;  /* 0x0000001a031a7221 */ /* 0x000fe20000000100 */
[----:B------:R-:W-:Y:S02]  /*0a40*/  FADD R2, -R23, R2 ;  /* 0x0000000217027221 */ /* 0x000fe40000000100 */
[----:B------:R-:W-:Y:S01]  /*0a50*/  FADD R28, -R21, R28 ;  /* 0x0000001c151c7221 */ /* 0x000fe20000000100 */
[C---:B------:R-:W-:Y:S01]  /*0a60*/  FFMA R3, R10.reuse, R26, R3 ;  /* 0x0000001a0a037223 */ /* 0x040fe20000000003 */
[C---:B------:R-:W-:Y:S02]  /*0a70*/  FFMA R23, R10.reuse, R2, R23 ;  /* 0x000000020a177223 */ /* 0x040fe40000000017 */
[----:B------:R-:W-:Y:S02]  /*0a80*/  FFMA R21, R10, R28, R21 ;  /* 0x0000001c0a157223 */ /* 0x000fe40000000015 */
[----:B------:R0:W-:Y:S04]  /*0a90*/  STG.E desc[UR10][R4.64+-0x4], R3 ;  /* 0xfffffc0304007986 */ /* 0x0001e8000c10190a */
[----:B------:R0:W-:Y:S04]  /*0aa0*/  STG.E desc[UR10][R4.64], R23 ;  /* 0x0000001704007986 */ /* 0x0001e8000c10190a */
[----:B------:R0:W-:Y:S01]  /*0ab0*/  STG.E desc[UR10][R4.64+0x4], R21 ;  /* 0x0000041504007986 */ /* 0x0001e2000c10190a */
[----:B------:R-:W-:Y:S05]  /*0ac0*/  BRA.U UP0, `(.L_x_3) ;  /* 0xfffffff900bc7547 */ /* 0x000fea000b83ffff */
.L_x_2:
[----:B------:R-:W-:-:S06]  /*0ad0*/  ULOP3.LUT UR5, UR7, 0x3, URZ, 0xc0, !UPT ;  /* 0x0000000307057892 */ /* 0x000fcc000f8ec0ff */
[----:B------:R-:W-:-:S13]  /*0ae0*/  ISETP.NE.AND P0, PT, RZ, UR5, PT ;  /* 0x00000005ff007c0c */ /* 0x000fda000bf05270 */
[----:B------:R-:W-:Y:S05]  /*0af0*/  @!P0 EXIT ;  /* 0x000000000000894d */ /* 0x000fea0003800000 */
[----:B------:R-:W-:-:S09]  /*0b00*/  UISETP.NE.AND UP0, UPT, UR5, 0x1, UPT ;  /* 0x000000010500788c */ /* 0x000fd2000bf05270 */
[----:B------:R-:W-:Y:S05]  /*0b10*/  BRA.U !UP0, `(.L_x_4) ;  /* 0x0000000108bc7547 */ /* 0x000fea000b800000 */
[----:B------:R-:W1:Y:S01]  /*0b20*/  LDCU.64 UR8, c[0x0][0x380] ;  /* 0x00007000ff0877ac */ /* 0x000e620008000a00 */
[----:B------:R-:W-:Y:S01]  /*0b30*/  VIADD R2, R12, UR4 ;  /* 0x000000040c027c36 */ /* 0x000fe20008000000 */
[----:B0-----:R-:W-:Y:S01]  /*0b40*/  IADD3 R5, PT, PT, R15, UR4, RZ ;  /* 0x000000040f057c10 */ /* 0x001fe2000fffe0ff */
[----:B------:R-:W-:Y:S02]  /*0b50*/  VIADD R3, R13, UR4 ;  /* 0x000000040d037c36 */ /* 0x000fe40008000000 */
[----:B------:R-:W-:Y:S01]  /*0b60*/  VIADD R4, R14, UR4 ;  /* 0x000000040e047c36 */ /* 0x000fe20008000000 */
[C---:B-1----:R-:W-:Y:S02]  /*0b70*/  IADD3 R16, P1, PT, R2.reuse, UR8, RZ ;  /* 0x0000000802107c10 */ /* 0x042fe4000ff3e0ff */
[----:B------:R-:W-:Y:S02]  /*0b80*/  IADD3 R8, P0, PT, R3, UR8, RZ ;  /* 0x0000000803087c10 */ /* 0x000fe4000ff1e0ff */
[----:B------:R-:W-:-:S02]  /*0b90*/  LEA.HI.X.SX32 R17, R2, UR9, 0x1, P1 ;  /* 0x0000000902117c11 */ /* 0x000fc400088f0eff */
[C---:B------:R-:W-:Y:S02]  /*0ba0*/  IADD3 R6, P1, PT, R4.reuse, UR8, RZ ;  /* 0x0000000804067c10 */ /* 0x040fe4000ff3e0ff */
[----:B------:R-:W-:Y:S01]  /*0bb0*/  IADD3 R2, P2, PT, R5, UR8, RZ ;  /* 0x0000000805027c10 */ /* 0x000fe2000ff5e0ff */
[----:B------:R-:W2:Y:S01]  /*0bc0*/  LDG.E.U8.CONSTANT R18, desc[UR10][R16.64] ;  /* 0x0000000a10127981 */ /* 0x000ea2000c1e9100 */
[----:B------:R-:W-:Y:S02]  /*0bd0*/  LEA.HI.X.SX32 R9, R3, UR9, 0x1, P0 ;  /* 0x0000000903097c11 */ /* 0x000fe400080f0eff */
[----:B------:R-:W-:Y:S01]  /*0be0*/  LEA.HI.X.SX32 R7, R4, UR9, 0x1, P1 ;  /* 0x0000000904077c11 */ /* 0x000fe200088f0eff */
[----:B------:R-:W3:Y:S01]  /*0bf0*/  LDG.E.U8.CONSTANT R23, desc[UR10][R16.64+0x1] ;  /* 0x0000010a10177981 */ /* 0x000ee2000c1e9100 */
[----:B------:R-:W-:Y:S02]  /*0c00*/  LEA.HI.X.SX32 R3, R5, UR9, 0x1, P2 ;  /* 0x0000000905037c11 */ /* 0x000fe400090f0eff */
[----:B------:R-:W0:Y:S01]  /*0c10*/  LDC.64 R4, c[0x0][0x388] ;  /* 0x0000e200ff047b82 */ /* 0x000e220000000a00 */
[----:B------:R-:W4:Y:S04]  /*0c20*/  LDG.E.U8.CONSTANT R20, desc[UR10][R8.64] ;  /* 0x0000000a08147981 */ /* 0x000f28000c1e9100 */
[----:B------:R-:W5:Y:S04]  /*0c30*/  LDG.E.U8.CONSTANT R24, desc[UR10][R8.64+0x1] ;  /* 0x0000010a08187981 */ /* 0x000f68000c1e9100 */
[----:B------:R-:W5:Y:S04]  /*0c40*/  LDG.E.U8.CONSTANT R21, desc[UR10][R6.64] ;  /* 0x0000000a06157981 */ /* 0x000f68000c1e9100 */
[----:B------:R-:W5:Y:S04]  /*0c50*/  LDG.E.U8.CONSTANT R25, desc[UR10][R6.64+0x1] ;  /* 0x0000010a06197981 */ /* 0x000f68000c1e9100 */
[----:B------:R-:W5:Y:S04]  /*0c60*/  LDG.E.U8.CONSTANT R22, desc[UR10][R2.64] ;  /* 0x0000000a02167981 */ /* 0x000f68000c1e9100 */
[----:B------:R1:W5:Y:S02]  /*0c70*/  LDG.E.U8.CONSTANT R26, desc[UR10][R2.64+0x1] ;  /* 0x0000010a021a7981 */ /* 0x000364000c1e9100 */
[----:B-1----:R-:W-:-:S04]  /*0c80*/  VIADD R3, R11, UR4 ;  /* 0x000000040b037c36 */ /* 0x002fc80008000000 */
[----:B0-----:R-:W-:Y:S01]  /*0c90*/  IMAD.WIDE R4, R3, 0x4, R4 ;  /* 0x0000000403047825 */ /* 0x001fe200078e0204 */
[----:B------:R-:W-:Y:S01]  /*0ca0*/  UIADD3 UR4, UPT, UPT, UR4, 0x2, URZ ;  /* 0x0000000204047890 */ /* 0x000fe2000fffe0ff */
[----:B--2---:R-:W-:Y:S02]  /*0cb0*/  I2FP.F32.U32 R19, R18 ;  /* 0x0000001200137245 */ /* 0x004fe40000201000 */
[----:B---3--:R-:W-:Y:S02]  /*0cc0*/  I2FP.F32.U32 R23, R23 ;  /* 0x0000001700177245 */ /* 0x008fe40000201000 */
[----:B----4-:R-:W-:Y:S02]  /*0cd0*/  I2FP.F32.U32 R20, R20 ;  /* 0x0000001400147245 */ /* 0x010fe40000201000 */
[----:B-----5:R-:W-:Y:S02]  /*0ce0*/  I2FP.F32.U32 R24, R24 ;  /* 0x0000001800187245 */ /* 0x020fe40000201000 */
[----:B------:R-:W-:-:S02]  /*0cf0*/  I2FP.F32.U32 R21, R21 ;  /* 0x0000001500157245 */ /* 0x000fc40000201000 */
[----:B------:R-:W-:Y:S02]  /*0d00*/  I2FP.F32.U32 R25, R25 ;  /* 0x0000001900197245 */ /* 0x000fe40000201000 */
[----:B------:R-:W-:Y:S02]  /*0d10*/  I2FP.F32.U32 R22, R22 ;  /* 0x0000001600167245 */ /* 0x000fe40000201000 */
[----:B------:R-:W-:Y:S01]  /*0d20*/  I2FP.F32.U32 R26, R26 ;  /* 0x0000001a001a7245 */ /* 0x000fe20000201000 */
[----:B------:R-:W-:Y:S01]  /*0d30*/  FADD R20, -R19, R20 ;  /* 0x0000001413147221 */ /* 0x000fe20000000100 */
[----:B------:R-:W-:Y:S01]  /*0d40*/  FADD R24, -R23, R24 ;  /* 0x0000001817187221 */ /* 0x000fe20000000100 */
[----:B------:R-:W-:Y:S02]  /*0d50*/  FADD R22, -R21, R22 ;  /* 0x0000001615167221 */ /* 0x000fe40000000100 */
[----:B------:R-:W-:Y:S01]  /*0d60*/  FADD R26, -R25, R26 ;  /* 0x0000001a191a7221 */ /* 0x000fe20000000100 */
[C---:B------:R-:W-:Y:S01]  /*0d70*/  FFMA R19, R0.reuse, R20, R19 ;  /* 0x0000001400137223 */ /* 0x040fe20000000013 */
[C---:B------:R-:W-:Y:S01]  /*0d80*/  FFMA R23, R0.reuse, R24, R23 ;  /* 0x0000001800177223 */ /* 0x040fe20000000017 */
[C---:B------:R-:W-:Y:S01]  /*0d90*/  FFMA R22, R0.reuse, R22, R21 ;  /* 0x0000001600167223 */ /* 0x040fe20000000015 */
[----:B------:R-:W-:-:S03]  /*0da0*/  FFMA R26, R0, R26, R25 ;  /* 0x0000001a001a7223 */ /* 0x000fc60000000019 */
[----:B------:R-:W-:Y:S01]  /*0db0*/  FADD R22, -R19, R22 ;  /* 0x0000001613167221 */ /* 0x000fe20000000100 */
[----:B------:R-:W-:-:S03]  /*0dc0*/  FADD R26, -R23, R26 ;  /* 0x0000001a171a7221 */ /* 0x000fc60000000100 */
[C---:B------:R-:W-:Y:S01]  /*0dd0*/  FFMA R19, R10.reuse, R22, R19 ;  /* 0x000000160a137223 */ /* 0x040fe20000000013 */
[----:B------:R-:W-:-:S04]  /*0de0*/  FFMA R23, R10, R26, R23 ;  /* 0x0000001a0a177223 */ /* 0x000fc80000000017 */
[----:B------:R1:W-:Y:S04]  /*0df0*/  STG.E desc[UR10][R4.64], R19 ;  /* 0x0000001304007986 */ /* 0x0003e8000c10190a */
[----:B------:R1:W-:Y:S02]  /*0e00*/  STG.E desc[UR10][R4.64+0x4], R23 ;  /* 0x0000041704007986 */ /* 0x0003e4000c10190a */
.L_x_4:
[----:B------:R-:W-:-:S04]  /*0e10*/  ULOP3.LUT UR5, UR7, 0x1, URZ, 0xc0, !UPT ;  /* 0x0000000107057892 */ /* 0x000fc8000f8ec0ff */
[----:B------:R-:W-:-:S06]  /*0e20*/  UISETP.NE.U32.AND UP0, UPT, UR5, 0x1, UPT ;  /* 0x000000010500788c */ /* 0x000fcc000bf05070 */
[----:B------:R-:W-:-:S13]  /*0e30*/  PLOP3.LUT P0, PT, PT, PT, UP0, 0x80, 0x8 ;  /* 0x000000000008781c */ /* 0x000fda0003f0f008 */
[----:B------:R-:W-:Y:S05]  /*0e40*/  @P0 EXIT ;  /* 0x000000000000094d */ /* 0x000fea0003800000 */
[----:B------:R-:W1:Y:S01]  /*0e50*/  LDCU.64 UR6, c[0x0][0x380] ;  /* 0x00007000ff0677ac */ /* 0x000e620008000a00 */
[----:B------:R-:W-:Y:S01]  /*0e60*/  VIADD R12, R12, UR4 ;  /* 0x000000040c0c7c36 */ /* 0x000fe20008000000 */
[----:B------:R-:W-:Y:S01]  /*0e70*/  IADD3 R15, PT, PT, R15, UR4, RZ ;  /* 0x000000040f0f7c10 */ /* 0x000fe2000fffe0ff */
[----:B------:R-:W-:Y:S01]  /*0e80*/  VIADD R13, R13, UR4 ;  /* 0x000000040d0d7c36 */ /* 0x000fe20008000000 */
[----:B0-----:R-:W0:Y:S01]  /*0e90*/  LDC.64 R2, c[0x0][0x388] ;  /* 0x0000e200ff027b82 */ /* 0x001e220000000a00 */
        /* <DEDUP_REMOVED lines=8> */
[----:B------:R-:W-:Y:S02]  /*0f20*/  LEA.HI.X.SX32 R9, R14, UR7, 0x1, P0 ;  /* 0x000000070e097c11 */ /* 0x000fe400080f0eff */
[----:B------:R-:W-:Y:S01]  /*0f30*/  LEA.HI.X.SX32 R13, R15, UR7, 0x1, P2 ;  /* 0x000000070f0d7c11 */ /* 0x000fe200090f0eff */
[----:B------:R-:W3:Y:S04]  /*0f40*/  LDG.E.U8.CONSTANT R6, desc[UR10][R6.64] ;  /* 0x0000000a06067981 */ /* 0x000ee8000c1e9100 */
[----:B------:R-:W4:Y:S04]  /*0f50*/  LDG.E.U8.CONSTANT R8, desc[UR10][R8.64] ;  /* 0x0000000a08087981 */ /* 0x000f28000c1e9100 */
[----:B------:R-:W5:Y:S01]  /*0f60*/  LDG.E.U8.CONSTANT R12, desc[UR10][R12.64] ;  /* 0x0000000a0c0c7981 */ /* 0x000f62000c1e9100 */
[----:B------:R-:W-:-:S04]  /*0f70*/  VIADD R11, R11, UR4 ;  /* 0x000000040b0b7c36 */ /* 0x000fc80008000000 */
[----:B0-----:R-:W-:Y:S01]  /*0f80*/  IMAD.WIDE R2, R11, 0x4, R2 ;  /* 0x000000040b027825 */ /* 0x001fe200078e0202 */
[----:B--2---:R-:W-:Y:S02]  /*0f90*/  I2FP.F32.U32 R15, R4 ;  /* 0x00000004000f7245 */ /* 0x004fe40000201000 */
[----:B---3--:R-:W-:Y:S02]  /*0fa0*/  I2FP.F32.U32 R14, R6 ;  /* 0x00000006000e7245 */ /* 0x008fe40000201000 */
[----:B----4-:R-:W-:Y:S02]  /*0fb0*/  I2FP.F32.U32 R17, R8 ;  /* 0x0000000800117245 */ /* 0x010fe40000201000 */
[----:B-----5:R-:W-:Y:S01]  /*0fc0*/  I2FP.F32.U32 R16, R12 ;  /* 0x0000000c00107245 */ /* 0x020fe20000201000 */
[----:B------:R-:W-:-:S04]  /*0fd0*/  FADD R14, -R15, R14 ;  /* 0x0000000e0f0e7221 */ /* 0x000fc80000000100 */
[----:B------:R-:W-:Y:S01]  /*0fe0*/  FADD R16, -R17, R16 ;  /* 0x0000001011107221 */ /* 0x000fe20000000100 */
[----:B------:R-:W-:-:S03]  /*0ff0*/  FFMA R15, R0, R14, R15 ;  /* 0x0000000e000f7223 */ /* 0x000fc6000000000f */
[----:B------:R-:W-:-:S04]  /*1000*/  FFMA R16, R0, R16, R17 ;  /* 0x0000001000107223 */ /* 0x000fc80000000011 */
[----:B------:R-:W-:-:S04]  /*1010*/  FADD R16, -R15, R16 ;  /* 0x000000100f107221 */ /* 0x000fc80000000100 */
[----:B------:R-:W-:-:S05]  /*1020*/  FFMA R15, R10, R16, R15 ;  /* 0x000000100a0f7223 */ /* 0x000fca000000000f */
[----:B------:R-:W-:Y:S01]  /*1030*/  STG.E desc[UR10][R2.64], R15 ;  /* 0x0000000f02007986 */ /* 0x000fe2000c10190a */
[----:B------:R-:W-:Y:S05]  /*1040*/  EXIT ;  /* 0x000000000000794d */ /* 0x000fea0003800000 */
        .weak           $__internal_0_$__cuda_sm3x_div_rn_noftz_f32_slowpath
        .type           $__internal_0_$__cuda_sm3x_div_rn_noftz_f32_slowpath,@function
        .size           $__internal_0_$__cuda_sm3x_div_rn_noftz_f32_slowpath,(.L_x_20 - $__internal_0_$__cuda_sm3x_div_rn_noftz_f32_slowpath)
$__internal_0_$__cuda_sm3x_div_rn_noftz_f32_slowpath:
[----:B------:R-:W-:Y:S02]  /*1050*/  SHF.R.U32.HI R8, RZ, 0x17, R3 ;  /* 0x00000017ff087819 */ /* 0x000fe40000011603 */
[----:B------:R-:W-:Y:S02]  /*1060*/  SHF.R.U32.HI R7, RZ, 0x17, R0 ;  /* 0x00000017ff077819 */ /* 0x000fe40000011600 */
[----:B------:R-:W-:Y:S02]  /*1070*/  LOP3.LUT R12, R8, 0xff, RZ, 0xc0, !PT ;  /* 0x000000ff080c7812 */ /* 0x000fe400078ec0ff */
[----:B------:R-:W-:-:S03]  /*1080*/  LOP3.LUT R10, R7, 0xff, RZ, 0xc0, !PT ;  /* 0x000000ff070a7812 */ /* 0x000fc600078ec0ff */
[----:B------:R-:W-:Y:S02]  /*1090*/  VIADD R9, R12, 0xffffffff ;  /* 0xffffffff0c097836 */ /* 0x000fe40000000000 */
[----:B------:R-:W-:-:S03]  /*10a0*/  VIADD R8, R10, 0xffffffff ;  /* 0xffffffff0a087836 */ /* 0x000fc60000000000 */
[----:B------:R-:W-:-:S04]  /*10b0*/  ISETP.GT.U32.AND P0, PT, R9, 0xfd, PT ;  /* 0x000000fd0900780c */ /* 0x000fc80003f04070 */
[----:B------:R-:W-:-:S13]  /*10c0*/  ISETP.GT.U32.OR P0, PT, R8, 0xfd, P0 ;  /* 0x000000fd0800780c */ /* 0x000fda0000704470 */
[----:B------:R-:W-:Y:S01]  /*10d0*/  @!P0 IMAD.MOV.U32 R7, RZ, RZ, RZ ;  /* 0x000000ffff078224 */ /* 0x000fe200078e00ff */
[----:B------:R-:W-:Y:S06]  /*10e0*/  @!P0 BRA `(.L_x_5) ;  /* 0x00000000005c8947 */ /* 0x000fec0003800000 */
[----:B------:R-:W-:Y:S02]  /*10f0*/  FSETP.GTU.FTZ.AND P0, PT, |R0|, +INF , PT ;  /* 0x7f8000000000780b */ /* 0x000fe40003f1c200 */
[----:B------:R-:W-:-:S04]  /*1100*/  FSETP.GTU.FTZ.AND P1, PT, |R3|, +INF , PT ;  /* 0x7f8000000300780b */ /* 0x000fc80003f3c200 */
[----:B------:R-:W-:-:S13]  /*1110*/  PLOP3.LUT P0, PT, P0, P1, PT, 0xf8, 0x8f ;  /* 0x00000000008f781c */ /* 0x000fda0000703f70 */
[----:B------:R-:W-:Y:S05]  /*1120*/  @P0 BRA `(.L_x_6) ;  /* 0x0000000400440947 */ /* 0x000fea0003800000 */
[----:B------:R-:W-:-:S13]  /*1130*/  LOP3.LUT P0, RZ, R3, 0x7fffffff, R0, 0xc8, !PT ;  /* 0x7fffffff03ff7812 */ /* 0x000fda000780c800 */
[----:B------:R-:W-:Y:S05]  /*1140*/  @!P0 BRA `(.L_x_7) ;  /* 0x0000000400348947 */ /* 0x000fea0003800000 */
[C---:B------:R-:W-:Y:S02]  /*1150*/  FSETP.NEU.FTZ.AND P2, PT, |R0|.reuse, +INF , PT ;  /* 0x7f8000000000780b */ /* 0x040fe40003f5d200 */
[----:B------:R-:W-:Y:S02]  /*1160*/  FSETP.NEU.FTZ.AND P1, PT, |R3|, +INF , PT ;  /* 0x7f8000000300780b */ /* 0x000fe40003f3d200 */
[----:B------:R-:W-:-:S11]  /*1170*/  FSETP.NEU.FTZ.AND P0, PT, |R0|, +INF , PT ;  /* 0x7f8000000000780b */ /* 0x000fd60003f1d200 */
[----:B------:R-:W-:Y:S05]  /*1180*/  @!P1 BRA !P2, `(.L_x_7) ;  /* 0x0000000400249947 */ /* 0x000fea0005000000 */
[----:B------:R-:W-:-:S04]  /*1190*/  LOP3.LUT P2, RZ, R0, 0x7fffffff, RZ, 0xc0, !PT ;  /* 0x7fffffff00ff7812 */ /* 0x000fc8000784c0ff */
[----:B------:R-:W-:-:S13]  /*11a0*/  PLOP3.LUT P1, PT, P1, P2, PT, 0x2f, 0xf2 ;  /* 0x0000000000f2781c */ /* 0x000fda0000f24577 */
[----:B------:R-:W-:Y:S05]  /*11b0*/  @P1 BRA `(.L_x_8) ;  /* 0x0000000400101947 */ /* 0x000fea0003800000 */
[----:B------:R-:W-:-:S04]  /*11c0*/  LOP3.LUT P1, RZ, R3, 0x7fffffff, RZ, 0xc0, !PT ;  /* 0x7fffffff03ff7812 */ /* 0x000fc8000782c0ff */
[----:B------:R-:W-:-:S13]  /*11d0*/  PLOP3.LUT P0, PT, P0, P1, PT, 0x2f, 0xf2 ;  /* 0x0000000000f2781c */ /* 0x000fda0000702577 */
[----:B------:R-:W-:Y:S05]  /*11e0*/  @P0 BRA `(.L_x_9) ;  /* 0x0000000000f80947 */ /* 0x000fea0003800000 */
[----:B------:R-:W-:Y:S02]  /*11f0*/  ISETP.GE.AND P0, PT, R8, RZ, PT ;  /* 0x000000ff0800720c */ /* 0x000fe40003f06270 */
[----:B------:R-:W-:-:S11]  /*1200*/  ISETP.GE.AND P1, PT, R9, RZ, PT ;  /* 0x000000ff0900720c */ /* 0x000fd60003f26270 */
[----:B------:R-:W-:Y:S01]  /*1210*/  @P0 MOV R7, RZ ;  /* 0x000000ff00070202 */ /* 0x000fe20000000f00 */
[----:B------:R-:W-:Y:S02]  /*1220*/  @!P0 IMAD.MOV.U32 R7, RZ, RZ, -0x40 ;  /* 0xffffffc0ff078424 */ /* 0x000fe400078e00ff */
[----:B------:R-:W-:Y:S01]  /*1230*/  @!P0 FFMA R0, R0, 1.84467440737095516160e+19, RZ ;  /* 0x5f80000000008823 */ /* 0x000fe200000000ff */
[----:B------:R-:W-:Y:S01]  /*1240*/  @!P1 FFMA R3, R3, 1.84467440737095516160e+19, RZ ;  /* 0x5f80000003039823 */ /* 0x000fe200000000ff */
[----:B------:R-:W-:-:S07]  /*1250*/  @!P1 VIADD R7, R7, 0x40 ;  /* 0x0000004007079836 */ /* 0x000fce0000000000 */
.L_x_5:
[----:B------:R-:W-:-:S05]  /*1260*/  LEA R8, R12, 0xc0800000, 0x17 ;  /* 0xc08000000c087811 */ /* 0x000fca00078eb8ff */
[----:B------:R-:W-:Y:S02]  /*1270*/  IMAD.IADD R8, R3, 0x1, -R8 ;  /* 0x0000000103087824 */ /* 0x000fe400078e0a08 */
[----:B------:R-:W-:Y:S02]  /*1280*/  VIADD R3, R10, 0xffffff81 ;  /* 0xffffff810a037836 */ /* 0x000fe40000000000 */
[----:B------:R0:W1:Y:S01]  /*1290*/  MUFU.RCP R9, R8 ;  /* 0x0000000800097308 */ /* 0x0000620000001000 */
[----:B------:R-:W-:Y:S01]  /*12a0*/  FADD.FTZ R11, -R8, -RZ ;  /* 0x800000ff080b7221 */ /* 0x000fe20000010100 */
[C---:B------:R-:W-:Y:S01]  /*12b0*/  IMAD R0, R3.reuse, -0x800000, R0 ;  /* 0xff80000003007824 */ /* 0x040fe200078e0200 */
[----:B0-----:R-:W-:-:S04]  /*12c0*/  IADD3 R8, PT, PT, R3, 0x7f, -R12 ;  /* 0x0000007f03087810 */ /* 0x001fc80007ffe80c */
[----:B------:R-:W-:Y:S01]  /*12d0*/  IADD3 R8, PT, PT, R8, R7, RZ ;  /* 0x0000000708087210 */ /* 0x000fe20007ffe0ff */
[----:B-1----:R-:W-:-:S04]  /*12e0*/  FFMA R10, R9, R11, 1 ;  /* 0x3f800000090a7423 */ /* 0x002fc8000000000b */
[----:B------:R-:W-:-:S04]  /*12f0*/  FFMA R14, R9, R10, R9 ;  /* 0x0000000a090e7223 */ /* 0x000fc80000000009 */
[----:B------:R-:W-:-:S04]  /*1300*/  FFMA R9, R0, R14, RZ ;  /* 0x0000000e00097223 */ /* 0x000fc800000000ff */
[----:B------:R-:W-:-:S04]  /*1310*/  FFMA R10, R11, R9, R0 ;  /* 0x000000090b0a7223 */ /* 0x000fc80000000000 */
[----:B------:R-:W-:-:S04]  /*1320*/  FFMA R9, R14, R10, R9 ;  /* 0x0000000a0e097223 */ /* 0x000fc80000000009 */
[----:B------:R-:W-:-:S04]  /*1330*/  FFMA R10, R11, R9, R0 ;  /* 0x000000090b0a7223 */ /* 0x000fc80000000000 */
[----:B------:R-:W-:-:S05]  /*1340*/  FFMA R0, R14, R10, R9 ;  /* 0x0000000a0e007223 */ /* 0x000fca0000000009 */
[----:B------:R-:W-:-:S04]  /*1350*/  SHF.R.U32.HI R3, RZ, 0x17, R0 ;  /* 0x00000017ff037819 */ /* 0x000fc80000011600 */
[----:B------:R-:W-:-:S05]  /*1360*/  LOP3.LUT R3, R3, 0xff, RZ, 0xc0, !PT ;  /* 0x000000ff03037812 */ /* 0x000fca00078ec0ff */
[----:B------:R-:W-:-:S04]  /*1370*/  IMAD.IADD R11, R3, 0x1, R8 ;  /* 0x00000001030b7824 */ /* 0x000fc800078e0208 */
[----:B------:R-:W-:-:S05]  /*1380*/  VIADD R3, R11, 0xffffffff ;  /* 0xffffffff0b037836 */ /* 0x000fca0000000000 */
[----:B------:R-:W-:-:S13]  /*1390*/  ISETP.GE.U32.AND P0, PT, R3, 0xfe, PT ;  /* 0x000000fe0300780c */ /* 0x000fda0003f06070 */
[----:B------:R-:W-:Y:S05]  /*13a0*/  @!P0 BRA `(.L_x_10) ;  /* 0x0000000000808947 */ /* 0x000fea0003800000 */
[----:B------:R-:W-:-:S13]  /*13b0*/  ISETP.GT.AND P0, PT, R11, 0xfe, PT ;  /* 0x000000fe0b00780c */ /* 0x000fda0003f04270 */
[----:B------:R-:W-:Y:S05]  /*13c0*/  @P0 BRA `(.L_x_11) ;  /* 0x00000000006c0947 */ /* 0x000fea0003800000 */
[----:B------:R-:W-:-:S13]  /*13d0*/  ISETP.GE.AND P0, PT, R11, 0x1, PT ;  /* 0x000000010b00780c */ /* 0x000fda0003f06270 */
[----:B------:R-:W-:Y:S05]  /*13e0*/  @P0 BRA `(.L_x_12) ;  /* 0x0000000000980947 */ /* 0x000fea0003800000 */
[----:B------:R-:W-:Y:S02]  /*13f0*/  ISETP.GE.AND P0, PT, R11, -0x18, PT ;  /* 0xffffffe80b00780c */ /* 0x000fe40003f06270 */
[----:B------:R-:W-:-:S11]  /*1400*/  LOP3.LUT R0, R0, 0x80000000, RZ, 0xc0, !PT ;  /* 0x8000000000007812 */ /* 0x000fd600078ec0ff */
[----:B------:R-:W-:Y:S05]  /*1410*/  @!P0 BRA `(.L_x_12) ;  /* 0x00000000008c8947 */ /* 0x000fea0003800000 */
[CCC-:B------:R-:W-:Y:S01]  /*1420*/  FFMA.RZ R3, R14.reuse, R10.reuse, R9.reuse ;  /* 0x0000000a0e037223 */ /* 0x1c0fe2000000c009 */
[CCC-:B------:R-:W-:Y:S01]  /*1430*/  FFMA.RM R8, R14.reuse, R10.reuse, R9.reuse ;  /* 0x0000000a0e087223 */ /* 0x1c0fe20000004009 */
[C---:B------:R-:W-:Y:S02]  /*1440*/  ISETP.NE.AND P2, PT, R11.reuse, RZ, PT ;  /* 0x000000ff0b00720c */ /* 0x040fe40003f45270 */
[----:B------:R-:W-:Y:S02]  /*1450*/  ISETP.NE.AND P1, PT, R11, RZ, PT ;  /* 0x000000ff0b00720c */ /* 0x000fe40003f25270 */
[----:B------:R-:W-:Y:S01]  /*1460*/  LOP3.LUT R7, R3, 0x7fffff, RZ, 0xc0, !PT ;  /* 0x007fffff03077812 */ /* 0x000fe200078ec0ff */
[----:B------:R-:W-:Y:S01]  /*1470*/  FFMA.RP R3, R14, R10, R9 ;  /* 0x0000000a0e037223 */ /* 0x000fe20000008009 */
[----:B------:R-:W-:Y:S02]  /*1480*/  VIADD R10, R11, 0x20 ;  /* 0x000000200b0a7836 */ /* 0x000fe40000000000 */
[----:B------:R-:W-:Y:S01]  /*1490*/  LOP3.LUT R7, R7, 0x800000, RZ, 0xfc, !PT ;  /* 0x0080000007077812 */ /* 0x000fe200078efcff */
[----:B------:R-:W-:Y:S01]  /*14a0*/  IMAD.MOV R9, RZ, RZ, -R11 ;  /* 0x000000ffff097224 */ /* 0x000fe200078e0a0b */
[----:B------:R-:W-:-:S02]  /*14b0*/  FSETP.NEU.FTZ.AND P0, PT, R3, R8, PT ;  /* 0x000000080300720b */ /* 0x000fc40003f1d000 */
[----:B------:R-:W-:Y:S02]  /*14c0*/  SHF.L.U32 R10, R7, R10, RZ ;  /* 0x0000000a070a7219 */ /* 0x000fe400000006ff */
[----:B------:R-:W-:Y:S02]  /*14d0*/  SEL R8, R9, RZ, P2 ;  /* 0x000000ff09087207 */ /* 0x000fe40001000000 */
[----:B------:R-:W-:Y:S02]  /*14e0*/  ISETP.NE.AND P1, PT, R10, RZ, P1 ;  /* 0x000000ff0a00720c */ /* 0x000fe40000f25270 */
[----:B------:R-:W-:Y:S02]  /*14f0*/  SHF.R.U32.HI R8, RZ, R8, R7 ;  /* 0x00000008ff087219 */ /* 0x000fe40000011607 */
[----:B------:R-:W-:Y:S02]  /*1500*/  PLOP3.LUT P0, PT, P0, P1, PT, 0xf8, 0x8f ;  /* 0x00000000008f781c */ /* 0x000fe40000703f70 */
[----:B------:R-:W-:-:S02]  /*1510*/  SHF.R.U32.HI R10, RZ, 0x1, R8 ;  /* 0x00000001ff0a7819 */ /* 0x000fc40000011608 */
[----:B------:R-:W-:-:S04]  /*1520*/  SEL R3, RZ, 0x1, !P0 ;  /* 0x00000001ff037807 */ /* 0x000fc80004000000 */
[----:B------:R-:W-:-:S04]  /*1530*/  LOP3.LUT R3, R3, 0x1, R10, 0xf8, !PT ;  /* 0x0000000103037812 */ /* 0x000fc800078ef80a */
[----:B------:R-:W-:-:S04]  /*1540*/  LOP3.LUT R3, R3, R8, RZ, 0xc0, !PT ;  /* 0x0000000803037212 */ /* 0x000fc800078ec0ff */
[----:B------:R-:W-:-:S04]  /*1550*/  IADD3 R3, PT, PT, R10, R3, RZ ;  /* 0x000000030a037210 */ /* 0x000fc80007ffe0ff */
[----:B------:R-:W-:Y:S01]  /*1560*/  LOP3.LUT R0, R3, R0, RZ, 0xfc, !PT ;  /* 0x0000000003007212 */ /* 0x000fe200078efcff */
[----:B------:R-:W-:Y:S06]  /*1570*/  BRA `(.L_x_12) ;  /* 0x0000000000347947 */ /* 0x000fec0003800000 */
.L_x_11:
[----:B------:R-:W-:-:S04]  /*1580*/  LOP3.LUT R0, R0, 0x80000000, RZ, 0xc0, !PT ;  /* 0x8000000000007812 */ /* 0x000fc800078ec0ff */
[----:B------:R-:W-:Y:S01]  /*1590*/  LOP3.LUT R0, R0, 0x7f800000, RZ, 0xfc, !PT ;  /* 0x7f80000000007812 */ /* 0x000fe200078efcff */
[----:B------:R-:W-:Y:S06]  /*15a0*/  BRA `(.L_x_12) ;  /* 0x0000000000287947 */ /* 0x000fec0003800000 */
.L_x_10:
[----:B------:R-:W-:Y:S01]  /*15b0*/  IMAD R0, R8, 0x800000, R0 ;  /* 0x0080000008007824 */ /* 0x000fe200078e0200 */
[----:B------:R-:W-:Y:S06]  /*15c0*/  BRA `(.L_x_12) ;  /* 0x0000000000207947 */ /* 0x000fec0003800000 */
.L_x_9:
[----:B------:R-:W-:-:S04]  /*15d0*/  LOP3.LUT R0, R3, 0x80000000, R0, 0x48, !PT ;  /* 0x8000000003007812 */ /* 0x000fc800078e4800 */
[----:B------:R-:W-:Y:S01]  /*15e0*/  LOP3.LUT R0, R0, 0x7f800000, RZ, 0xfc, !PT ;  /* 0x7f80000000007812 */ /* 0x000fe200078efcff */
[----:B------:R-:W-:Y:S06]  /*15f0*/  BRA `(.L_x_12) ;  /* 0x0000000000147947 */ /* 0x000fec0003800000 */
.L_x_8:
[----:B------:R-:W-:Y:S01]  /*1600*/  LOP3.LUT R0, R3, 0x80000000, R0, 0x48, !PT ;  /* 0x8000000003007812 */ /* 0x000fe200078e4800 */
[----:B------:R-:W-:Y:S06]  /*1610*/  BRA `(.L_x_12) ;  /* 0x00000000000c7947 */ /* 0x000fec0003800000 */
.L_x_7:
[----:B------:R-:W0:Y:S01]  /*1620*/  MUFU.RSQ R0, -QNAN ;  /* 0xffc0000000007908 */ /* 0x000e220000001400 */
[----:B------:R-:W-:Y:S05]  /*1630*/  BRA `(.L_x_12) ;  /* 0x0000000000047947 */ /* 0x000fea0003800000 */
.L_x_6:
[----:B------:R-:W-:-:S07]  /*1640*/  FADD.FTZ R0, R0, R3 ;  /* 0x0000000300007221 */ /* 0x000fce0000010000 */
.L_x_12:
[----:B------:R-:W-:-:S04]  /*1650*/  IMAD.MOV.U32 R7, RZ, RZ, 0x0 ;  /* 0x00000000ff077424 */ /* 0x000fc800078e00ff */
[----:B0-----:R-:W-:Y:S05]  /*1660*/  RET.REL.NODEC R6 `(_Z22resize_bilinear_kernelIfEvPKhPT_iiiii) ;  /* 0xffffffe806647950 */ /* 0x001fea0003c3ffff */
.L_x_13:
[----:B------:R-:W-:-:S00]  /*1670*/  BRA `(.L_x_13) ;  /* 0xfffffffc00fc7947 */ /* 0x000fc0000383ffff */
[----:B------:R-:W-:-:S00]  /*1680*/  NOP ;  /* 0x0000000000007918 */ /* 0x000fc00000000000 */
[----:B------:R-:W-:-:S00]  /*1690*/  NOP ;  /* 0x0000000000007918 */ /* 0x000fc00000000000 */
[----:B------:R-:W-:-:S00]  /*16a0*/  NOP ;  /* 0x0000000000007918 */ /* 0x000fc00000000000 */
[----:B------:R-:W-:-:S00]  /*16b0*/  NOP ;  /* 0x0000000000007918 */ /* 0x000fc00000000000 */
[----:B------:R-:W-:-:S00]  /*16c0*/  NOP ;  /* 0x0000000000007918 */ /* 0x000fc00000000000 */
[----:B------:R-:W-:-:S00]  /*16d0*/  NOP ;  /* 0x0000000000007918 */ /* 0x000fc00000000000 */
[----:B------:R-:W-:-:S00]  /*16e0*/  NOP ;  /* 0x0000000000007918 */ /* 0x000fc00000000000 */
[----:B------:R-:W-:-:S00]  /*16f0*/  NOP ;  /* 0x0000000000007918 */ /* 0x000fc00000000000 */
.L_x_20:


//--------------------- .text._Z21resize_nearest_kernelPKhPhiiiii --------------------------
	.section	.text._Z21resize_nearest_kernelPKhPhiiiii,"ax",@progbits
	.align	128
        .global         _Z21resize_nearest_kernelPKhPhiiiii
        .type           _Z21resize_nearest_kernelPKhPhiiiii,@function
        .size           _Z21resize_nearest_kernelPKhPhiiiii,(.L_x_22 - _Z21resize_nearest_kernelPKhPhiiiii)
        .other          _Z21resize_nearest_kernelPKhPhiiiii,@"STO_CUDA_ENTRY STV_DEFAULT"
_Z21resize_nearest_kernelPKhPhiiiii:
.text._Z21resize_nearest_kernelPKhPhiiiii:
[----:B------:R-:W-:Y:S01]  /*0000*/  LDC R1, c[0x0][0x37c] ;  /* 0x0000df00ff017b82 */ /* 0x000fe20000000800 */
[----:B------:R-:W0:Y:S07]  /*0010*/  S2R R7, SR_TID.Y ;  /* 0x0000000000077919 */ /* 0x000e2e0000002200 */
[----:B------:R-:W1:Y:S01]  /*0020*/  LDC R6, c[0x0][0x360] ;  /* 0x0000d800ff067b82 */ /* 0x000e620000000800 */
[----:B------:R-:W1:Y:S07]  /*0030*/  S2R R5, SR_TID.X ;  /* 0x0000000000057919 */ /* 0x000e6e0000002100 */
[----:B------:R-:W0:Y:S08]  /*0040*/  S2UR UR5, SR_CTAID.Y ;  /* 0x00000000000579c3 */ /* 0x000e300000002600 */
[----:B------:R-:W0:Y:S08]  /*0050*/  LDC R4, c[0x0][0x364] ;  /* 0x0000d900ff047b82 */ /* 0x000e300000000800 */
[----:B------:R-:W1:Y:S08]  /*0060*/  S2UR UR4, SR_CTAID.X ;  /* 0x00000000000479c3 */ /* 0x000e700000002500 */
[----:B------:R-:W2:Y:S01]  /*0070*/  LDC.64 R2, c[0x0][0x398] ;  /* 0x0000e600ff027b82 */ /* 0x000ea20000000a00 */
[----:B0-----:R-:W-:-:S02]  /*0080*/  IMAD R4, R4, UR5, R7 ;  /* 0x0000000504047c24 */ /* 0x001fc4000f8e0207 */
[----:B-1----:R-:W-:-:S03]  /*0090*/  IMAD R6, R6, UR4, R5 ;  /* 0x0000000406067c24 */ /* 0x002fc6000f8e0205 */
[----:B--2---:R-:W-:-:S04]  /*00a0*/  ISETP.GE.AND P0, PT, R4, R2, PT ;  /* 0x000000020400720c */ /* 0x004fc80003f06270 */
[----:B------:R-:W-:-:S13]  /*00b0*/  ISETP.GE.OR P0, PT, R6, R3, P0 ;  /* 0x000000030600720c */ /* 0x000fda0000706670 */
[----:B------:R-:W-:Y:S05]  /*00c0*/  @P0 EXIT ;  /* 0x000000000000094d */ /* 0x000fea0003800000 */
[----:B------:R-:W0:Y:S01]  /*00d0*/  LDC R0, c[0x0][0x3a0] ;  /* 0x0000e800ff007b82 */ /* 0x000e220000000800 */
[----:B------:R-:W1:Y:S01]  /*00e0*/  LDCU UR4, c[0x0][0x390] ;  /* 0x00007200ff0477ac */ /* 0x000e620008000800 */
[----:B------:R-:W-:-:S04]  /*00f0*/  IABS R7, R2 ;  /* 0x0000000200077213 */ /* 0x000fc80000000000 */
[----:B------:R2:W3:Y:S01]  /*0100*/  I2F.RP R9, R7 ;  /* 0x0000000700097306 */ /* 0x0004e20000209400 */
[----:B-1----:R-:W-:Y:S01]  /*0110*/  IMAD R5, R4, UR4, RZ ;  /* 0x0000000404057c24 */ /* 0x002fe2000f8e02ff */
[----:B0-----:R-:W-:-:S13]  /*0120*/  ISETP.GE.AND P0, PT, R0, 0x1, PT ;  /* 0x000000010000780c */ /* 0x001fda0003f06270 */
[----:B--23--:R-:W-:Y:S05]  /*0130*/  @!P0 EXIT ;  /* 0x000000000000894d */ /* 0x00cfea0003800000 */
[----:B------:R-:W-:Y:S01]  /*0140*/  IABS R8, R3 ;  /* 0x0000000300087213 */ /* 0x000fe20000000000 */
[----:B------:R-:W0:Y:S01]  /*0150*/  MUFU.RCP R9, R9 ;  /* 0x0000000900097308 */ /* 0x000e220000001000 */
[----:B------:R-:W1:Y:S07]  /*0160*/  LDCU UR4, c[0x0][0x394] ;  /* 0x00007280ff0477ac */ /* 0x000e6e0008000800 */
[----:B------:R-:W2:Y:S01]  /*0170*/  I2F.RP R14, R8 ;  /* 0x00000008000e7306 */ /* 0x000ea20000209400 */
[----:B0-----:R-:W-:-:S07]  /*0180*/  VIADD R12, R9, 0xffffffe ;  /* 0x0ffffffe090c7836 */ /* 0x001fce0000000000 */
[----:B------:R0:W3:Y:S08]  /*0190*/  F2I.FTZ.U32.TRUNC.NTZ R13, R12 ;  /* 0x0000000c000d7305 */ /* 0x0000f0000021f000 */
[----:B--2---:R-:W2:Y:S01]  /*01a0*/  MUFU.RCP R14, R14 ;  /* 0x0000000e000e7308 */ /* 0x004ea20000001000 */
[----:B0-----:R-:W-:Y:S02]  /*01b0*/  IMAD.MOV.U32 R12, RZ, RZ, RZ ;  /* 0x000000ffff0c7224 */ /* 0x001fe400078e00ff */
[----:B---3--:R-:W-:-:S04]  /*01c0*/  IMAD.MOV R16, RZ, RZ, -R13 ;  /* 0x000000ffff107224 */ /* 0x008fc800078e0a0d */
[----:B------:R-:W-:-:S04]  /*01d0*/  IMAD R15, R16, R7, RZ ;  /* 0x00000007100f7224 */ /* 0x000fc800078e02ff */
[----:B------:R-:W-:Y:S01]  /*01e0*/  IMAD.HI.U32 R12, R13, R15, R12 ;  /* 0x0000000f0d0c7227 */ /* 0x000fe200078e000c */
[----:B------:R-:W-:Y:S02]  /*01f0*/  IABS R13, R5 ;  /* 0x00000005000d7213 */ /* 0x000fe40000000000 */
[----:B------:R-:W-:Y:S01]  /*0200*/  LOP3.LUT R5, R5, R2, RZ, 0x3c, !PT ;  /* 0x0000000205057212 */ /* 0x000fe200078e3cff */
[----:B--2---:R-:W-:Y:S02]  /*0210*/  VIADD R10, R14, 0xffffffe ;  /* 0x0ffffffe0e0a7836 */ /* 0x004fe40000000000 */
[----:B-1----:R-:W-:Y:S01]  /*0220*/  IMAD R14, R6, UR4, RZ ;  /* 0x00000004060e7c24 */ /* 0x002fe2000f8e02ff */
[----:B------:R-:W-:Y:S01]  /*0230*/  ISETP.GE.AND P2, PT, R5, RZ, PT ;  /* 0x000000ff0500720c */ /* 0x000fe20003f46270 */
[----:B------:R0:W1:Y:S03]  /*0240*/  F2I.FTZ.U32.TRUNC.NTZ R11, R10 ;  /* 0x0000000a000b7305 */ /* 0x000066000021f000 */
[----:B------:R-:W-:-:S02]  /*0250*/  IABS R15, R14 ;  /* 0x0000000e000f7213 */ /* 0x000fc40000000000 */
[----:B------:R-:W-:Y:S01]  /*0260*/  LOP3.LUT R14, R14, R3, RZ, 0x3c, !PT ;  /* 0x000000030e0e7212 */ /* 0x000fe200078e3cff */
[----:B0-----:R-:W-:-:S03]  /*0270*/  IMAD.MOV.U32 R10, RZ, RZ, RZ ;  /* 0x000000ffff0a7224 */ /* 0x001fc600078e00ff */
[----:B------:R-:W-:Y:S02]  /*0280*/  ISETP.GE.AND P3, PT, R14, RZ, PT ;  /* 0x000000ff0e00720c */ /* 0x000fe40003f66270 */
[----:B------:R-:W-:Y:S01]  /*0290*/  LOP3.LUT R14, R0, 0xf, RZ, 0xc0, !PT ;  /* 0x0000000f000e7812 */ /* 0x000fe200078ec0ff */
[----:B-1----:R-:W-:-:S04]  /*02a0*/  IMAD.MOV R9, RZ, RZ, -R11 ;  /* 0x000000ffff097224 */ /* 0x002fc800078e0a0b */
[----:B------:R-:W-:-:S04]  /*02b0*/  IMAD R9, R9, R8, RZ ;  /* 0x0000000809097224 */ /* 0x000fc800078e02ff */
[----:B------:R-:W-:-:S04]  /*02c0*/  IMAD.HI.U32 R10, R11, R9, R10 ;  /* 0x000000090b0a7227 */ /* 0x000fc800078e000a */
[----:B------:R-:W-:Y:S02]  /*02d0*/  IMAD.MOV.U32 R11, RZ, RZ, R13 ;  /* 0x000000ffff0b7224 */ /* 0x000fe400078e000d */
[----:B------:R-:W-:Y:S02]  /*02e0*/  IMAD.MOV.U32 R13, RZ, RZ, R15 ;  /* 0x000000ffff0d7224 */ /* 0x000fe400078e000f */
[----:B------:R-:W-:-:S04]  /*02f0*/  IMAD.HI.U32 R12, R12, R11, RZ ;  /* 0x0000000b0c0c7227 */ /* 0x000fc800078e00ff */
[----:B------:R-:W-:-:S04]  /*0300*/  IMAD.HI.U32 R9, R10, R13, RZ ;  /* 0x0000000d0a097227 */ /* 0x000fc800078e00ff */
[----:B------:R-:W-:Y:S02]  /*0310*/  IMAD.MOV R10, RZ, RZ, -R12 ;  /* 0x000000ffff0a7224 */ /* 0x000fe400078e0a0c */
[----:B------:R-:W-:Y:S02]  /*0320*/  IMAD.MOV R15, RZ, RZ, -R9 ;  /* 0x000000ffff0f7224 */ /* 0x000fe400078e0a09 */
[----:B------:R-:W-:Y:S02]  /*0330*/  IMAD R10, R7, R10, R11 ;  /* 0x0000000a070a7224 */ /* 0x000fe400078e020b */
[----:B------:R-:W-:-:S03]  /*0340*/  IMAD R11, R8, R15, R13 ;  /* 0x0000000f080b7224 */ /* 0x000fc600078e020d */
[----:B------:R-:W-:Y:S02]  /*0350*/  ISETP.GT.U32.AND P4, PT, R7, R10, PT ;  /* 0x0000000a0700720c */ /* 0x000fe40003f84070 */
[----:B------:R-:W-:-:S11]  /*0360*/  ISETP.GT.U32.AND P5, PT, R8, R11, PT ;  /* 0x0000000b0800720c */ /* 0x000fd60003fa4070 */
[----:B------:R-:W-:Y:S01]  /*0370*/  @!P4 IMAD.IADD R10, R10, 0x1, -R7 ;  /* 0x000000010a0ac824 */ /* 0x000fe200078e0a07 */
[----:B------:R-:W-:Y:S01]  /*0380*/  @!P4 IADD3 R12, PT, PT, R12, 0x1, RZ ;  /* 0x000000010c0cc810 */ /* 0x000fe20007ffe0ff */
[----:B------:R-:W-:Y:S01]  /*0390*/  @!P5 IMAD.IADD R11, R11, 0x1, -R8 ;  /* 0x000000010b0bd824 */ /* 0x000fe200078e0a08 */
[----:B------:R-:W-:Y:S01]  /*03a0*/  ISETP.NE.AND P4, PT, R2, RZ, PT ;  /* 0x000000ff0200720c */ /* 0x000fe20003f85270 */
[----:B------:R-:W-:Y:S01]  /*03b0*/  @!P5 VIADD R9, R9, 0x1 ;  /* 0x000000010909d836 */ /* 0x000fe20000000000 */
[----:B------:R-:W-:Y:S01]  /*03c0*/  ISETP.GE.U32.AND P0, PT, R10, R7, PT ;  /* 0x000000070a00720c */ /* 0x000fe20003f06070 */
[----:B------:R-:W-:Y:S01]  /*03d0*/  IMAD R7, R4, R3, R6 ;  /* 0x0000000304077224 */ /* 0x000fe200078e0206 */
[----:B------:R-:W-:Y:S01]  /*03e0*/  ISETP.GE.U32.AND P1, PT, R11, R8, PT ;  /* 0x000000080b00720c */ /* 0x000fe20003f26070 */
[----:B------:R-:W-:Y:S01]  /*03f0*/  IMAD.MOV.U32 R6, RZ, RZ, RZ ;  /* 0x000000ffff067224 */ /* 0x000fe200078e00ff */
[----:B------:R-:W-:Y:S01]  /*0400*/  ISETP.NE.AND P5, PT, R3, RZ, PT ;  /* 0x000000ff0300720c */ /* 0x000fe20003fa5270 */
[----:B------:R-:W-:-:S08]  /*0410*/  IMAD R7, R7, R0, RZ ;  /* 0x0000000007077224 */ /* 0x000fd000078e02ff */
[----:B------:R-:W-:Y:S01]  /*0420*/  @P0 VIADD R12, R12, 0x1 ;  /* 0x000000010c0c0836 */ /* 0x000fe20000000000 */
[----:B------:R-:W-:Y:S01]  /*0430*/  ISETP.NE.AND P0, PT, R14, RZ, PT ;  /* 0x000000ff0e00720c */ /* 0x000fe20003f05270 */
[----:B------:R-:W-:Y:S01]  /*0440*/  @P1 VIADD R9, R9, 0x1 ;  /* 0x0000000109091836 */ /* 0x000fe20000000000 */
[----:B------:R-:W-:Y:S01]  /*0450*/  ISETP.GE.U32.AND P1, PT, R0, 0x10, PT ;  /* 0x000000100000780c */ /* 0x000fe20003f26070 */
[----:B------:R-:W-:Y:S01]  /*0460*/  @!P2 IMAD.MOV R12, RZ, RZ, -R12 ;  /* 0x000000ffff0ca224 */ /* 0x000fe200078e0a0c */
[----:B------:R-:W-:Y:S01]  /*0470*/  @!P4 LOP3.LUT R12, RZ, R2, RZ, 0x33, !PT ;  /* 0x00000002ff0cc212 */ /* 0x000fe200078e33ff */
[----:B------:R-:W-:Y:S01]  /*0480*/  @!P3 IMAD.MOV R9, RZ, RZ, -R9 ;  /* 0x000000ffff09b224 */ /* 0x000fe200078e0a09 */
[----:B------:R-:W-:-:S05]  /*0490*/  @!P5 LOP3.LUT R9, RZ, R3, RZ, 0x33, !PT ;  /* 0x00000003ff09d212 */ /* 0x000fca00078e33ff */
[----:B------:R-:W-:Y:S01]  /*04a0*/  IMAD R9, R12, UR4, R9 ;  /* 0x000000040c097c24 */ /* 0x000fe2000f8e0209 */
[----:B------:R-:W0:Y:S03]  /*04b0*/  LDCU.64 UR4, c[0x0][0x358] ;  /* 0x00006b00ff0477ac */ /* 0x000e260008000a00 */
[----:B------:R-:W-:Y:S01]  /*04c0*/  IMAD R9, R9, R0, RZ ;  /* 0x0000000009097224 */ /* 0x000fe200078e02ff */
[----:B------:R-:W-:Y:S06]  /*04d0*/  @!P1 BRA `(.L_x_14) ;  /* 0x0000000000c49947 */ /* 0x000fec0003800000 */
[----:B------:R-:W-:Y:S01]  /*04e0*/  LOP3.LUT R6, R0, 0x7ffffff0, RZ, 0xc0, !PT ;  /* 0x7ffffff000067812 */ /* 0x000fe200078ec0ff */
[----:B------:R-:W-:Y:S02]  /*04f0*/  IMAD.MOV.U32 R13, RZ, RZ, R7 ;  /* 0x000000ffff0d7224 */ /* 0x000fe400078e0007 */
[----:B------:R-:W-:Y:S01]  /*0500*/  IMAD.MOV.U32 R11, RZ, RZ, R9 ;  /* 0x000000ffff0b7224 */ /* 0x000fe200078e0009 */
[----:B------:R-:W-:-:S07]  /*0510*/  IADD3 R8, PT, PT, -R6, RZ, RZ ;  /* 0x000000ff06087210 */ /* 0x000fce0007ffe1ff */
.L_x_15:
[----:B-1----:R-:W1:Y:S01]  /*0520*/  LDC.64 R4, c[0x0][0x380] ;  /* 0x0000e000ff047b82 */ /* 0x002e620000000a00 */
[----:B------:R-:W-:Y:S02]  /*0530*/  SHF.R.S32.HI R2, RZ, 0x1f, R11 ;  /* 0x0000001fff027819 */ /* 0x000fe4000001140b */
[----:B-1----:R-:W-:-:S04]  /*0540*/  IADD3 R4, P1, P2, R11, 0x7, R4 ;  /* 0x000000070b047810 */ /* 0x002fc80007a3e004 */
[----:B------:R-:W-:Y:S02]  /*0550*/  IADD3.X R5, PT, PT, R2, R5, RZ, P1, P2 ;  /* 0x0000000502057210 */ /* 0x000fe40000fe44ff */
[----:B------:R-:W1:Y:S03]  /*0560*/  LDC.64 R2, c[0x0][0x388] ;  /* 0x0000e200ff027b82 */ /* 0x000e660000000a00 */
[----:B0-----:R-:W2:Y:S01]  /*0570*/  LDG.E.U8.CONSTANT R15, desc[UR4][R4.64+-0x7] ;  /* 0xfffff904040f7981 */ /* 0x001ea2000c1e9100 */
[----:B------:R-:W-:-:S03]  /*0580*/  SHF.R.S32.HI R10, RZ, 0x1f, R13 ;  /* 0x0000001fff0a7819 */ /* 0x000fc6000001140d */
[----:B------:R-:W3:Y:S04]  /*0590*/  LDG.E.U8.CONSTANT R17, desc[UR4][R4.64+-0x6] ;  /* 0xfffffa0404117981 */ /* 0x000ee8000c1e9100 */
[----:B------:R-:W4:Y:S04]  /*05a0*/  LDG.E.U8.CONSTANT R19, desc[UR4][R4.64+-0x5] ;  /* 0xfffffb0404137981 */ /* 0x000f28000c1e9100 */
[----:B------:R-:W5:Y:S04]  /*05b0*/  LDG.E.U8.CONSTANT R21, desc[UR4][R4.64+-0x4] ;  /* 0xfffffc0404157981 */ /* 0x000f68000c1e9100 */
[----:B------:R-:W5:Y:S04]  /*05c0*/  LDG.E.U8.CONSTANT R23, desc[UR4][R4.64+-0x3] ;  /* 0xfffffd0404177981 */ /* 0x000f68000c1e9100 */
[----:B------:R-:W5:Y:S01]  /*05d0*/  LDG.E.U8.CONSTANT R25, desc[UR4][R4.64+-0x2] ;  /* 0xfffffe0404197981 */ /* 0x000f62000c1e9100 */
[----:B-1----:R-:W-:-:S03]  /*05e0*/  IADD3 R2, P1, P2, R13, 0x7, R2 ;  /* 0x000000070d027810 */ /* 0x002fc60007a3e002 */
[----:B------:R-:W5:Y:S01]  /*05f0*/  LDG.E.U8.CONSTANT R27, desc[UR4][R4.64+-0x1] ;  /* 0xffffff04041b7981 */ /* 0x000f62000c1e9100 */
[----:B------:R-:W-:-:S03]  /*0600*/  IADD3.X R3, PT, PT, R10, R3, RZ, P1, P2 ;  /* 0x000000030a037210 */ /* 0x000fc60000fe44ff */
[----:B------:R-:W5:Y:S04]  /*0610*/  LDG.E.U8.CONSTANT R29, desc[UR4][R4.64] ;  /* 0x00000004041d7981 */ /* 0x000f68000c1e9100 */
[----:B------:R-:W5:Y:S04]  /*0620*/  LDG.E.U8.CONSTANT R10, desc[UR4][R4.64+0x1] ;  /* 0x00000104040a7981 */ /* 0x000f68000c1e9100 */
[----:B------:R-:W5:Y:S04]  /*0630*/  LDG.E.U8.CONSTANT R12, desc[UR4][R4.64+0x2] ;  /* 0x00000204040c7981 */ /* 0x000f68000c1e9100 */
[----:B------:R-:W5:Y:S04]  /*0640*/  LDG.E.U8.CONSTANT R16, desc[UR4][R4.64+0x3] ;  /* 0x0000030404107981 */ /* 0x000f68000c1e9100 */
[----:B------:R-:W5:Y:S04]  /*0650*/  LDG.E.U8.CONSTANT R18, desc[UR4][R4.64+0x4] ;  /* 0x0000040404127981 */ /* 0x000f68000c1e9100 */
[----:B------:R-:W5:Y:S04]  /*0660*/  LDG.E.U8.CONSTANT R20, desc[UR4][R4.64+0x5] ;  /* 0x0000050404147981 */ /* 0x000f68000c1e9100 */
[----:B------:R-:W5:Y:S04]  /*0670*/  LDG.E.U8.CONSTANT R22, desc[UR4][R4.64+0x7] ;  /* 0x0000070404167981 */ /* 0x000f68000c1e9100 */
[----:B------:R-:W5:Y:S04]  /*0680*/  LDG.E.U8.CONSTANT R24, desc[UR4][R4.64+0x8] ;  /* 0x0000080404187981 */ /* 0x000f68000c1e9100 */
[----:B--2---:R0:W-:Y:S04]  /*0690*/  STG.E.U8 desc[UR4][R2.64+-0x7], R15 ;  /* 0xfffff90f02007986 */ /* 0x0041e8000c101104 */
[----:B0-----:R-:W2:Y:S01]  /*06a0*/  LDG.E.U8.CONSTANT R15, desc[UR4][R4.64+0x6] ;  /* 0x00000604040f7981 */ /* 0x001ea2000c1e9100 */
[----:B------:R-:W-:-:S05]  /*06b0*/  VIADD R8, R8, 0x10 ;  /* 0x0000001008087836 */ /* 0x000fca0000000000 */
[----:B------:R-:W-:Y:S01]  /*06c0*/  ISETP.NE.AND P1, PT, R8, RZ, PT ;  /* 0x000000ff0800720c */ /* 0x000fe20003f25270 */
[----:B---3--:R1:W-:Y:S04]  /*06d0*/  STG.E.U8 desc[UR4][R2.64+-0x6], R17 ;  /* 0xfffffa1102007986 */ /* 0x0083e8000c101104 */
[----:B----4-:R1:W-:Y:S04]  /*06e0*/  STG.E.U8 desc[UR4][R2.64+-0x5], R19 ;  /* 0xfffffb1302007986 */ /* 0x0103e8000c101104 */
[----:B-----5:R1:W-:Y:S04]  /*06f0*/  STG.E.U8 desc[UR4][R2.64+-0x4], R21 ;  /* 0xfffffc1502007986 */ /* 0x0203e8000c101104 */
[----:B------:R1:W-:Y:S04]  /*0700*/  STG.E.U8 desc[UR4][R2.64+-0x3], R23 ;  /* 0xfffffd1702007986 */ /* 0x0003e8000c101104 */
[----:B------:R1:W-:Y:S04]  /*0710*/  STG.E.U8 desc[UR4][R2.64+-0x2], R25 ;  /* 0xfffffe1902007986 */ /* 0x0003e8000c101104 */
[----:B------:R1:W-:Y:S01]  /*0720*/  STG.E.U8 desc[UR4][R2.64+-0x1], R27 ;  /* 0xffffff1b02007986 */ /* 0x0003e2000c101104 */
[----:B------:R-:W-:-:S03]  /*0730*/  VIADD R11, R11, 0x10 ;  /* 0x000000100b0b7836 */ /* 0x000fc60000000000 */
[----:B------:R1:W-:Y:S01]  /*0740*/  STG.E.U8 desc[UR4][R2.64], R29 ;  /* 0x0000001d02007986 */ /* 0x0003e2000c101104 */
[----:B------:R-:W-:-:S03]  /*0750*/  VIADD R13, R13, 0x10 ;  /* 0x000000100d0d7836 */ /* 0x000fc60000000000 */
[----:B------:R1:W-:Y:S04]  /*0760*/  STG.E.U8 desc[UR4][R2.64+0x1], R10 ;  /* 0x0000010a02007986 */ /* 0x0003e8000c101104 */
[----:B------:R1:W-:Y:S04]  /*0770*/  STG.E.U8 desc[UR4][R2.64+0x2], R12 ;  /* 0x0000020c02007986 */ /* 0x0003e8000c101104 */
[----:B------:R1:W-:Y:S04]  /*0780*/  STG.E.U8 desc[UR4][R2.64+0x3], R16 ;  /* 0x0000031002007986 */ /* 0x0003e8000c101104 */
[----:B------:R1:W-:Y:S04]  /*0790*/  STG.E.U8 desc[UR4][R2.64+0x4], R18 ;  /* 0x0000041202007986 */ /* 0x0003e8000c101104 */
[----:B------:R1:W-:Y:S04]  /*07a0*/  STG.E.U8 desc[UR4][R2.64+0x5], R20 ;  /* 0x0000051402007986 */ /* 0x0003e8000c101104 */
[----:B------:R1:W-:Y:S04]  /*07b0*/  STG.E.U8 desc[UR4][R2.64+0x7], R22 ;  /* 0x0000071602007986 */ /* 0x0003e8000c101104 */
[----:B------:R1:W-:Y:S04]  /*07c0*/  STG.E.U8 desc[UR4][R2.64+0x8], R24 ;  /* 0x0000081802007986 */ /* 0x0003e8000c101104 */
[----:B--2---:R1:W-:Y:S01]  /*07d0*/  STG.E.U8 desc[UR4][R2.64+0x6], R15 ;  /* 0x0000060f02007986 */ /* 0x0043e2000c101104 */
[----:B------:R-:W-:Y:S05]  /*07e0*/  @P1 BRA `(.L_x_15) ;  /* 0xfffffffc004c1947 */ /* 0x000fea000383ffff */
.L_x_14:
[----:B0-----:R-:W-:Y:S05]  /*07f0*/  @!P0 EXIT ;  /* 0x000000000000894d */ /* 0x001fea0003800000 */
[----:B------:R-:W-:Y:S02]  /*0800*/  ISETP.GE.U32.AND P0, PT, R14, 0x8, PT ;  /* 0x000000080e00780c */ /* 0x000fe40003f06070 */
[----:B------:R-:W-:-:S04]  /*0810*/  LOP3.LUT R8, R0, 0x7, RZ, 0xc0, !PT ;  /* 0x0000000700087812 */ /* 0x000fc800078ec0ff */
[----:B------:R-:W-:-:S07]  /*0820*/  ISETP.NE.AND P1, PT, R8, RZ, PT ;  /* 0x000000ff0800720c */ /* 0x000fce0003f25270 */
[----:B------:R-:W-:Y:S06]  /*0830*/  @!P0 BRA `(.L_x_16) ;  /* 0x0000000000608947 */ /* 0x000fec0003800000 */
[----:B------:R-:W0:Y:S01]  /*0840*/  LDCU.128 UR8, c[0x0][0x380] ;  /* 0x00007000ff0877ac */ /* 0x000e220008000c00 */
[----:B-1----:R-:W-:-:S05]  /*0850*/  IMAD.IADD R2, R9, 0x1, R6 ;  /* 0x0000000109027824 */ /* 0x002fca00078e0206 */
[----:B0-----:R-:W-:-:S04]  /*0860*/  IADD3 R4, P0, PT, R2, UR8, RZ ;  /* 0x0000000802047c10 */ /* 0x001fc8000ff1e0ff */
[----:B------:R-:W-:-:S05]  /*0870*/  LEA.HI.X.SX32 R5, R2, UR9, 0x1, P0 ;  /* 0x0000000902057c11 */ /* 0x000fca00080f0eff */
[----:B------:R-:W2:Y:S04]  /*0880*/  LDG.E.U8.CONSTANT R11, desc[UR4][R4.64] ;  /* 0x00000004040b7981 */ /* 0x000ea8000c1e9100 */
[----:B------:R-:W3:Y:S04]  /*0890*/  LDG.E.U8.CONSTANT R13, desc[UR4][R4.64+0x1] ;  /* 0x00000104040d7981 */ /* 0x000ee8000c1e9100 */
[----:B------:R-:W4:Y:S04]  /*08a0*/  LDG.E.U8.CONSTANT R15, desc[UR4][R4.64+0x2] ;  /* 0x00000204040f7981 */ /* 0x000f28000c1e9100 */
[----:B------:R-:W5:Y:S04]  /*08b0*/  LDG.E.U8.CONSTANT R17, desc[UR4][R4.64+0x3] ;  /* 0x0000030404117981 */ /* 0x000f68000c1e9100 */
[----:B------:R-:W5:Y:S04]  /*08c0*/  LDG.E.U8.CONSTANT R19, desc[UR4][R4.64+0x4] ;  /* 0x0000040404137981 */ /* 0x000f68000c1e9100 */
[----:B------:R-:W5:Y:S04]  /*08d0*/  LDG.E.U8.CONSTANT R21, desc[UR4][R4.64+0x5] ;  /* 0x0000050404157981 */ /* 0x000f68000c1e9100 */
[----:B------:R-:W5:Y:S04]  /*08e0*/  LDG.E.U8.CONSTANT R23, desc[UR4][R4.64+0x6] ;  /* 0x0000060404177981 */ /* 0x000f68000c1e9100 */
[----:B------:R-:W5:Y:S01]  /*08f0*/  LDG.E.U8.CONSTANT R25, desc[UR4][R4.64+0x7] ;  /* 0x0000070404197981 */ /* 0x000f62000c1e9100 */
[----:B------:R-:W-:-:S02]  /*0900*/  IMAD.IADD R3, R7, 0x1, R6 ;  /* 0x0000000107037824 */ /* 0x000fc400078e0206 */
[----:B------:R-:W-:-:S03]  /*0910*/  VIADD R6, R6, 0x8 ;  /* 0x0000000806067836 */ /* 0x000fc60000000000 */
[----:B------:R-:W-:-:S04]  /*0920*/  IADD3 R2, P0, PT, R3, UR10, RZ ;  /* 0x0000000a03027c10 */ /* 0x000fc8000ff1e0ff */
[----:B------:R-:W-:-:S05]  /*0930*/  LEA.HI.X.SX32 R3, R3, UR11, 0x1, P0 ;  /* 0x0000000b03037c11 */ /* 0x000fca00080f0eff */
[----:B--2---:R0:W-:Y:S04]  /*0940*/  STG.E.U8 desc[UR4][R2.64], R11 ;  /* 0x0000000b02007986 */ /* 0x0041e8000c101104 */
[----:B---3--:R0:W-:Y:S04]  /*0950*/  STG.E.U8 desc[UR4][R2.64+0x1], R13 ;  /* 0x0000010d02007986 */ /* 0x0081e8000c101104 */
[----:B----4-:R0:W-:Y:S04]  /*0960*/  STG.E.U8 desc[UR4][R2.64+0x2], R15 ;  /* 0x0000020f02007986 */ /* 0x0101e8000c101104 */
[----:B-----5:R0:W-:Y:S04]  /*0970*/  STG.E.U8 desc[UR4][R2.64+0x3], R17 ;  /* 0x0000031102007986 */ /* 0x0201e8000c101104 */
[----:B------:R0:W-:Y:S04]  /*0980*/  STG.E.U8 desc[UR4][R2.64+0x4], R19 ;  /* 0x0000041302007986 */ /* 0x0001e8000c101104 */
[----:B------:R0:W-:Y:S04]  /*0990*/  STG.E.U8 desc[UR4][R2.64+0x5], R21 ;  /* 0x0000051502007986 */ /* 0x0001e8000c101104 */
[----:B------:R0:W-:Y:S04]  /*09a0*/  STG.E.U8 desc[UR4][R2.64+0x6], R23 ;  /* 0x0000061702007986 */ /* 0x0001e8000c101104 */
[----:B------:R0:W-:Y:S02]  /*09b0*/  STG.E.U8 desc[UR4][R2.64+0x7], R25 ;  /* 0x0000071902007986 */ /* 0x0001e4000c101104 */
.L_x_16:
[----:B------:R-:W-:Y:S05]  /*09c0*/  @!P1 EXIT ;  /* 0x000000000000994d */ /* 0x000fea0003800000 */
[----:B------:R-:W-:Y:S02]  /*09d0*/  ISETP.GE.U32.AND P0, PT, R8, 0x4, PT ;  /* 0x000000040800780c */ /* 0x000fe40003f06070 */
[----:B------:R-:W-:-:S04]  /*09e0*/  LOP3.LUT R0, R0, 0x3, RZ, 0xc0, !PT ;  /* 0x0000000300007812 */ /* 0x000fc800078ec0ff */
[----:B------:R-:W-:-:S07]  /*09f0*/  ISETP.NE.AND P1, PT, R0, RZ, PT ;  /* 0x000000ff0000720c */ /* 0x000fce0003f25270 */
[----:B------:R-:W-:Y:S06]  /*0a00*/  @!P0 BRA `(.L_x_17) ;  /* 0x0000000000408947 */ /* 0x000fec0003800000 */
[----:B------:R-:W2:Y:S01]  /*0a10*/  LDCU.128 UR8, c[0x0][0x380] ;  /* 0x00007000ff0877ac */ /* 0x000ea20008000c00 */
[----:B01----:R-:W-:-:S05]  /*0a20*/  IMAD.IADD R3, R9, 0x1, R6 ;  /* 0x0000000109037824 */ /* 0x003fca00078e0206 */
[----:B--2---:R-:W-:-:S04]  /*0a30*/  IADD3 R2, P0, PT, R3, UR8, RZ ;  /* 0x0000000803027c10 */ /* 0x004fc8000ff1e0ff */
[----:B------:R-:W-:-:S05]  /*0a40*/  LEA.HI.X.SX32 R3, R3, UR9, 0x1, P0 ;  /* 0x0000000903037c11 */ /* 0x000fca00080f0eff */
[----:B------:R-:W2:Y:S04]  /*0a50*/  LDG.E.U8.CONSTANT R11, desc[UR4][R2.64] ;  /* 0x00000004020b7981 */ /* 0x000ea8000c1e9100 */
[----:B------:R-:W3:Y:S04]  /*0a60*/  LDG.E.U8.CONSTANT R13, desc[UR4][R2.64+0x1] ;  /* 0x00000104020d7981 */ /* 0x000ee8000c1e9100 */
[----:B------:R-:W4:Y:S04]  /*0a70*/  LDG.E.U8.CONSTANT R15, desc[UR4][R2.64+0x2] ;  /* 0x00000204020f7981 */ /* 0x000f28000c1e9100 */
[----:B------:R-:W5:Y:S01]  /*0a80*/  LDG.E.U8.CONSTANT R17, desc[UR4][R2.64+0x3] ;  /* 0x0000030402117981 */ /* 0x000f62000c1e9100 */
[----:B------:R-:W-:Y:S01]  /*0a90*/  IMAD.IADD R5, R7, 0x1, R6 ;  /* 0x0000000107057824 */ /* 0x000fe200078e0206 */
[----:B------:R-:W-:-:S04]  /*0aa0*/  IADD3 R6, PT, PT, R6, 0x4, RZ ;  /* 0x0000000406067810 */ /* 0x000fc80007ffe0ff */
[----:B------:R-:W-:-:S04]  /*0ab0*/  IADD3 R4, P0, PT, R5, UR10, RZ ;  /* 0x0000000a05047c10 */ /* 0x000fc8000ff1e0ff */
[----:B------:R-:W-:-:S05]  /*0ac0*/  LEA.HI.X.SX32 R5, R5, UR11, 0x1, P0 ;  /* 0x0000000b05057c11 */ /* 0x000fca00080f0eff */
[----:B--2---:R2:W-:Y:S04]  /*0ad0*/  STG.E.U8 desc[UR4][R4.64], R11 ;  /* 0x0000000b04007986 */ /* 0x0045e8000c101104 */
[----:B---3--:R2:W-:Y:S04]  /*0ae0*/  STG.E.U8 desc[UR4][R4.64+0x1], R13 ;  /* 0x0000010d04007986 */ /* 0x0085e8000c101104 */
[----:B----4-:R2:W-:Y:S04]  /*0af0*/  STG.E.U8 desc[UR4][R4.64+0x2], R15 ;  /* 0x0000020f04007986 */ /* 0x0105e8000c101104 */
[----:B-----5:R2:W-:Y:S02]  /*0b00*/  STG.E.U8 desc[UR4][R4.64+0x3], R17 ;  /* 0x0000031104007986 */ /* 0x0205e4000c101104 */
.L_x_17:
[----:B------:R-:W-:Y:S05]  /*0b10*/  @!P1 EXIT ;  /* 0x000000000000994d */ /* 0x000fea0003800000 */
[--C-:B------:R-:W-:Y:S01]  /*0b20*/  IMAD.IADD R7, R7, 0x1, R6.reuse ;  /* 0x0000000107077824 */ /* 0x100fe200078e0206 */
[----:B------:R-:W3:Y:S01]  /*0b30*/  LDCU.128 UR8, c[0x0][0x380] ;  /* 0x00007000ff0877ac */ /* 0x000ee20008000c00 */
[----:B------:R-:W-:Y:S02]  /*0b40*/  IMAD.IADD R6, R9, 0x1, R6 ;  /* 0x0000000109067824 */ /* 0x000fe400078e0206 */
[----:B------:R-:W-:-:S07]  /*0b50*/  IMAD.MOV R0, RZ, RZ, -R0 ;  /* 0x000000ffff007224 */ /* 0x000fce00078e0a00 */
.L_x_18:
[----:B01-3--:R-:W-:-:S04]  /*0b60*/  IADD3 R2, P0, PT, R6, UR8, RZ ;  /* 0x0000000806027c10 */ /* 0x00bfc8000ff1e0ff */
[----:B----4-:R-:W-:-:S06]  /*0b70*/  LEA.HI.X.SX32 R3, R6, UR9, 0x1, P0 ;  /* 0x0000000906037c11 */ /* 0x010fcc00080f0eff */
[----:B------:R-:W3:Y:S01]  /*0b80*/  LDG.E.U8.CONSTANT R3, desc[UR4][R2.64] ;  /* 0x0000000402037981 */ /* 0x000ee2000c1e9100 */
[C---:B--2---:R-:W-:Y:S01]  /*0b90*/  IADD3 R4, P0, PT, R7.reuse, UR10, RZ ;  /* 0x0000000a07047c10 */ /* 0x044fe2000ff1e0ff */
[----:B------:R-:W-:Y:S02]  /*0ba0*/  VIADD R0, R0, 0x1 ;  /* 0x0000000100007836 */ /* 0x000fe40000000000 */
[----:B------:R-:W-:Y:S01]  /*0bb0*/  VIADD R6, R6, 0x1 ;  /* 0x0000000106067836 */ /* 0x000fe20000000000 */
[C---:B------:R-:W-:Y:S01]  /*0bc0*/  LEA.HI.X.SX32 R5, R7.reuse, UR11, 0x1, P0 ;  /* 0x0000000b07057c11 */ /* 0x040fe200080f0eff */
[----:B------:R-:W-:Y:S01]  /*0bd0*/  VIADD R7, R7, 0x1 ;  /* 0x0000000107077836 */ /* 0x000fe20000000000 */
[----:B------:R-:W-:-:S03]  /*0be0*/  ISETP.NE.AND P0, PT, R0, RZ, PT ;  /* 0x000000ff0000720c */ /* 0x000fc60003f05270 */
[----:B---3--:R4:W-:Y:S10]  /*0bf0*/  STG.E.U8 desc[UR4][R4.64], R3 ;  /* 0x0000000304007986 */ /* 0x0089f4000c101104 */
[----:B------:R-:W-:Y:S05]  /*0c00*/  @P0 BRA `(.L_x_18) ;  /* 0xfffffffc00d40947 */ /* 0x000fea000383ffff */
[----:B------:R-:W-:Y:S05]  /*0c10*/  EXIT ;  /* 0x000000000000794d */ /* 0x000fea0003800000 */
.L_x_19:
        /* <DEDUP_REMOVED lines=14> */
.L_x_22:


//--------------------- .nv.shared.reserved.0     --------------------------
	.section	.nv.shared.reserved.0,"aw",@nobits
	.weak		__nv_reservedSMEM_offset_0_alias
	.size		__nv_reservedSMEM_offset_0_alias, 0, 64
	.other		__nv_reservedSMEM_offset_0_alias,@"STO_CUDA_RESERVED_SHARED STV_DEFAULT"
__nv_reservedSMEM_offset_0_alias:
	.zero		0
	.zero		64


//--------------------- .nv.constant0._Z22resize_bilinear_kernelIfEvPKhPT_iiiii --------------------------
	.section	.nv.constant0._Z22resize_bilinear_kernelIfEvPKhPT_iiiii,"a",@progbits
	.sectionflags	@""
	.align	4
.nv.constant0._Z22resize_bilinear_kernelIfEvPKhPT_iiiii:
	.zero		932


//--------------------- .nv.constant0._Z21resize_nearest_kernelPKhPhiiiii --------------------------
	.section	.nv.constant0._Z21resize_nearest_kernelPKhPhiiiii,"a",@progbits
	.sectionflags	@""
	.align	4
.nv.constant0._Z21resize_nearest_kernelPKhPhiiiii:
	.zero		932


//--------------------- SYMBOLS --------------------------

	.type		.nv.reservedSmem.offset0,@object
	.size		.nv.reservedSmem.offset0,0x4
